	.target	sm_90a

	.elftype	@"ET_EXEC"


//--------------------- .note.nv.tkinfo           --------------------------
	.section	.note.nv.tkinfo,"",@"SHT_NOTE"
	.sectionflags	@"SHF_NOTE_NV_TKINFO"
	.tkinfo
        /*0018*/ 	.word	0x00000002
        /*0030*/ 	.string	""
        /*0030*/ 	.string	"ptxas"
        /*0030*/ 	.string	"Cuda compilation tools, release 13.0, V13.0.88"
        /*0030*/ 	.string	"Build cuda_13.0.r13.0/compiler.36424714_0"
        /*0030*/ 	.string	"-v  -suppress-debug-info  -lineinfo  -arch sm_90a "



//--------------------- .note.nv.cuinfo           --------------------------
	.section	.note.nv.cuinfo,"",@"SHT_NOTE"
	.sectionflags	@"SHF_NOTE_NV_CUINFO"
        /*0018*/ 	.short	0x0002
        /*001a*/ 	.short	0x005a
        /*001c*/ 	.short	0x0082
	.zero		2


//--------------------- .nv.info                  --------------------------
	.section	.nv.info,"",@"SHT_CUDA_INFO"
	.align	4


	//----- nvinfo : EIATTR_REGCOUNT
	.align		4
        /*0000*/ 	.byte	0x04, 0x2f
        /*0002*/ 	.short	(.L_1 - .L_0)
	.align		4
.L_0:
        /*0004*/ 	.word	index@(matmul_kernel)
        /*0008*/ 	.word	0x00000040


	//----- nvinfo : EIATTR_FRAME_SIZE
	.align		4
.L_1:
        /*000c*/ 	.byte	0x04, 0x11
        /*000e*/ 	.short	(.L_3 - .L_2)
	.align		4
.L_2:
        /*0010*/ 	.word	index@(matmul_kernel)
        /*0014*/ 	.word	0x00000000


	//----- nvinfo : EIATTR_MIN_STACK_SIZE
	.align		4
.L_3:
        /*0018*/ 	.byte	0x04, 0x12
        /*001a*/ 	.short	(.L_5 - .L_4)
	.align		4
.L_4:
        /*001c*/ 	.word	index@(matmul_kernel)
        /*0020*/ 	.word	0x00000000
.L_5:


//--------------------- .nv.compat                --------------------------
	.section	.nv.compat,"",@"SHT_CUDA_COMPAT_INFO"
	.align	4
        /*0000*/ 	.byte	0x02, 0x09, 0x01, 0x00, 0x02, 0x02, 0x04, 0x00, 0x02, 0x05, 0x05, 0x00, 0x03, 0x07, 0x01, 0x01
        /*0010*/ 	.byte	0x02, 0x03, 0x00, 0x00, 0x02, 0x06, 0x01, 0x00, 0x04, 0x0b, 0x08, 0x00, 0x00, 0x00, 0x00, 0x00
        /*0020*/ 	.byte	0x00, 0x00, 0x00, 0x00


//--------------------- .nv.info.matmul_kernel    --------------------------
	.section	.nv.info.matmul_kernel,"",@"SHT_CUDA_INFO"
	.sectionflags	@""
	.align	4


	//----- nvinfo : EIATTR_CUDA_API_VERSION
	.align		4
        /*0000*/ 	.byte	0x04, 0x37
        /*0002*/ 	.short	(.L_7 - .L_6)
.L_6:
        /*0004*/ 	.word	0x00000082


	//----- nvinfo : EIATTR_KPARAM_INFO
	.align		4
.L_7:
        /*0008*/ 	.byte	0x04, 0x17
        /*000a*/ 	.short	(.L_9 - .L_8)
.L_8:
        /*000c*/ 	.word	0x00000000
        /*0010*/ 	.short	0x000d
        /*0012*/ 	.short	0x0048
        /*0014*/ 	.byte	0x00, 0xf4, 0x21, 0x00


	//----- nvinfo : EIATTR_KPARAM_INFO
	.align		4
.L_9:
        /*0018*/ 	.byte	0x04, 0x17
        /*001a*/ 	.short	(.L_11 - .L_10)
.L_10:
        /*001c*/ 	.word	0x00000000
        /*0020*/ 	.short	0x000c
        /*0022*/ 	.short	0x0040
        /*0024*/ 	.byte	0x00, 0xf4, 0x21, 0x00


	//----- nvinfo : EIATTR_KPARAM_INFO
	.align		4
.L_11:
        /*0028*/ 	.byte	0x04, 0x17
        /*002a*/ 	.short	(.L_13 - .L_12)
.L_12:
        /*002c*/ 	.word	0x00000000
        /*0030*/ 	.short	0x000b
        /*0032*/ 	.short	0x0038
        /*0034*/ 	.byte	0x00, 0xf0, 0x11, 0x00


	//----- nvinfo : EIATTR_KPARAM_INFO
	.align		4
.L_13:
        /*0038*/ 	.byte	0x04, 0x17
        /*003a*/ 	.short	(.L_15 - .L_14)
.L_14:
        /*003c*/ 	.word	0x00000000
        /*0040*/ 	.short	0x000a
        /*0042*/ 	.short	0x0034
        /*0044*/ 	.byte	0x00, 0xf0, 0x11, 0x00


	//----- nvinfo : EIATTR_KPARAM_INFO
	.align		4
.L_15:
        /*0048*/ 	.byte	0x04, 0x17
        /*004a*/ 	.short	(.L_17 - .L_16)
.L_16:
        /*004c*/ 	.word	0x00000000
        /*0050*/ 	.short	0x0009
        /*0052*/ 	.short	0x0030
        /*0054*/ 	.byte	0x00, 0xf0, 0x11, 0x00


	//----- nvinfo : EIATTR_KPARAM_INFO
	.align		4
.L_17:
        /*0058*/ 	.byte	0x04, 0x17
        /*005a*/ 	.short	(.L_19 - .L_18)
.L_18:
        /*005c*/ 	.word	0x00000000
        /*0060*/ 	.short	0x0008
        /*0062*/ 	.short	0x002c
        /*0064*/ 	.byte	0x00, 0xf0, 0x11, 0x00


	//----- nvinfo : EIATTR_KPARAM_INFO
	.align		4
.L_19:
        /*0068*/ 	.byte	0x04, 0x17
        /*006a*/ 	.short	(.L_21 - .L_20)
.L_20:
        /*006c*/ 	.word	0x00000000
        /*0070*/ 	.short	0x0007
        /*0072*/ 	.short	0x0028
        /*0074*/ 	.byte	0x00, 0xf0, 0x11, 0x00


	//----- nvinfo : EIATTR_KPARAM_INFO
	.align		4
.L_21:
        /*0078*/ 	.byte	0x04, 0x17
        /*007a*/ 	.short	(.L_23 - .L_22)
.L_22:
        /*007c*/ 	.word	0x00000000
        /*0080*/ 	.short	0x0006
        /*0082*/ 	.short	0x0024
        /*0084*/ 	.byte	0x00, 0xf0, 0x11, 0x00


	//----- nvinfo : EIATTR_KPARAM_INFO
	.align		4
.L_23:
        /*0088*/ 	.byte	0x04, 0x17
        /*008a*/ 	.short	(.L_25 - .L_24)
.L_24:
        /*008c*/ 	.word	0x00000000
        /*0090*/ 	.short	0x0005
        /*0092*/ 	.short	0x0020
        /*0094*/ 	.byte	0x00, 0xf0, 0x11, 0x00


	//----- nvinfo : EIATTR_KPARAM_INFO
	.align		4
.L_25:
        /*0098*/ 	.byte	0x04, 0x17
        /*009a*/ 	.short	(.L_27 - .L_26)
.L_26:
        /*009c*/ 	.word	0x00000000
        /*00a0*/ 	.short	0x0004
        /*00a2*/ 	.short	0x001c
        /*00a4*/ 	.byte	0x00, 0xf0, 0x11, 0x00


	//----- nvinfo : EIATTR_KPARAM_INFO
	.align		4
.L_27:
        /*00a8*/ 	.byte	0x04, 0x17
        /*00aa*/ 	.short	(.L_29 - .L_28)
.L_28:
        /*00ac*/ 	.word	0x00000000
        /*00b0*/ 	.short	0x0003
        /*00b2*/ 	.short	0x0018
        /*00b4*/ 	.byte	0x00, 0xf0, 0x11, 0x00


	//----- nvinfo : EIATTR_KPARAM_INFO
	.align		4
.L_29:
        /*00b8*/ 	.byte	0x04, 0x17
        /*00ba*/ 	.short	(.L_31 - .L_30)
.L_30:
        /*00bc*/ 	.word	0x00000000
        /*00c0*/ 	.short	0x0002
        /*00c2*/ 	.short	0x0010
        /*00c4*/ 	.byte	0x00, 0xf4, 0x21, 0x00


	//----- nvinfo : EIATTR_KPARAM_INFO
	.align		4
.L_31:
        /*00c8*/ 	.byte	0x04, 0x17
        /*00ca*/ 	.short	(.L_33 - .L_32)
.L_32:
        /*00cc*/ 	.word	0x00000000
        /*00d0*/ 	.short	0x0001
        /*00d2*/ 	.short	0x0008
        /*00d4*/ 	.byte	0x00, 0xf4, 0x21, 0x00


	//----- nvinfo : EIATTR_KPARAM_INFO
	.align		4
.L_33:
        /*00d8*/ 	.byte	0x04, 0x17
        /*00da*/ 	.short	(.L_35 - .L_34)
.L_34:
        /*00dc*/ 	.word	0x00000000
        /*00e0*/ 	.short	0x0000
        /*00e2*/ 	.short	0x0000
        /*00e4*/ 	.byte	0x00, 0xf4, 0x21, 0x00


	//----- nvinfo : EIATTR_SPARSE_MMA_MASK
	.align		4
.L_35:
        /*00e8*/ 	.byte	0x03, 0x50
        /*00ea*/ 	.short	0x0000


	//----- nvinfo : EIATTR_MAXREG_COUNT
	.align		4
        /*00ec*/ 	.byte	0x03, 0x1b
        /*00ee*/ 	.short	0x00ff


	//----- nvinfo : EIATTR_NUM_BARRIERS
	.align		4
        /*00f0*/ 	.byte	0x02, 0x4c
        /*00f2*/ 	.byte	0x01
	.zero		1


	//----- nvinfo : EIATTR_MERCURY_ISA_VERSION
	.align		4
        /*00f4*/ 	.byte	0x03, 0x5f
        /*00f6*/ 	.short	0x0101


	//----- nvinfo : EIATTR_COOP_GROUP_MASK_REGIDS
	.align		4
        /*00f8*/ 	.byte	0x04, 0x29
        /*00fa*/ 	.short	(.L_37 - .L_36)


	//   ....[0]....
.L_36:
        /*00fc*/ 	.word	0xffffffff


	//----- nvinfo : EIATTR_COOP_GROUP_INSTR_OFFSETS
	.align		4
.L_37:
        /*0100*/ 	.byte	0x04, 0x28
        /*0102*/ 	.short	(.L_39 - .L_38)


	//   ....[0]....
.L_38:
        /*0104*/ 	.word	0x00001310


	//----- nvinfo : EIATTR_EXIT_INSTR_OFFSETS
	.align		4
.L_39:
        /*0108*/ 	.byte	0x04, 0x1c
        /*010a*/ 	.short	(.L_41 - .L_40)


	//   ....[0]....
.L_40:
        /*010c*/ 	.word	0x00001c10


	//   ....[1]....
        /*0110*/ 	.word	0x00001c40


	//----- nvinfo : EIATTR_REQNTID
	.align		4
.L_41:
        /*0114*/ 	.byte	0x04, 0x10
        /*0116*/ 	.short	(.L_43 - .L_42)
.L_42:
        /*0118*/ 	.word	0x00000100
        /*011c*/ 	.word	0x00000001
        /*0120*/ 	.word	0x00000001


	//----- nvinfo : EIATTR_CBANK_PARAM_SIZE
	.align		4
.L_43:
        /*0124*/ 	.byte	0x03, 0x19
        /*0126*/ 	.short	0x0050


	//----- nvinfo : EIATTR_PARAM_CBANK
	.align		4
        /*0128*/ 	.byte	0x04, 0x0a
        /*012a*/ 	.short	(.L_45 - .L_44)
	.align		4
.L_44:
        /*012c*/ 	.word	index@(.nv.constant0.matmul_kernel)
        /*0130*/ 	.short	0x0210
        /*0132*/ 	.short	0x0050


	//----- nvinfo : EIATTR_SW_WAR
	.align		4
.L_45:
        /*0134*/ 	.byte	0x04, 0x36
        /*0136*/ 	.short	(.L_47 - .L_46)
.L_46:
        /*0138*/ 	.word	0x00000008
.L_47:


//--------------------- .nv.callgraph             --------------------------
	.section	.nv.callgraph,"",@"SHT_CUDA_CALLGRAPH"
	.align	4
	.sectionentsize	8
	.align		4
        /*0000*/ 	.word	0x00000000
	.align		4
        /*0004*/ 	.word	0xffffffff
	.align		4
        /*0008*/ 	.word	0x00000000
	.align		4
        /*000c*/ 	.word	0xfffffffe
	.align		4
        /*0010*/ 	.word	0x00000000
	.align		4
        /*0014*/ 	.word	0xfffffffd
	.align		4
        /*0018*/ 	.word	0x00000000
	.align		4
        /*001c*/ 	.word	0xfffffffc


//--------------------- .text.matmul_kernel       --------------------------
	.section	.text.matmul_kernel,"ax",@progbits
	.align	128
        .global         matmul_kernel
        .type           matmul_kernel,@function
        .size           matmul_kernel,(.L_x_4 - matmul_kernel)
        .other          matmul_kernel,@"STO_CUDA_ENTRY STV_DEFAULT"
matmul_kernel:
.text.matmul_kernel:
[----:B------:R-:W-:Y:S08]  /*0000*/  LDC R1, c[0x0][0x28] ;  /* 0x00000a00ff017b82 */ /* 0x000ff00000000800 */
[----:B------:R-:W0:Y:S01]  /*0010*/  LDC.64 R18, c[0x0][0x228] ;  /* 0x00008a00ff127b82 */ /* 0x000e220000000a00 */
[----:B------:R-:W1:Y:S01]  /*0020*/  S2R R5, SR_CTAID.X ;  /* 0x0000000000057919 */ /* 0x000e620000002500 */
[----:B------:R-:W-:Y:S01]  /*0030*/  UMOV UR4, 0x400 ;  /* 0x0000040000047882 */ /* 0x000fe20000000000 */
[----:B------:R-:W-:Y:S01]  /*0040*/  ULDC.64 UR12, c[0x0][0x208] ;  /* 0x00008200000c7ab9 */ /* 0x000fe20000000a00 */
[----:B------:R-:W-:Y:S01]  /*0050*/  ULDC UR9, c[0x0][0x230] ;  /* 0x00008c0000097ab9 */ /* 0x000fe20000000800 */
[----:B------:R-:W2:Y:S03]  /*0060*/  S2R R14, SR_TID.X ;  /* 0x00000000000e7919 */ /* 0x000ea60000002100 */
[----:B------:R-:W3:Y:S08]  /*0070*/  LDC R47, c[0x0][0x230] ;  /* 0x00008c00ff2f7b82 */ /* 0x000ef00000000800 */
[----:B------:R-:W4:Y:S01]  /*0080*/  S2UR UR8, SR_CgaCtaId ;  /* 0x00000000000879c3 */ /* 0x000f220000008800 */
[----:B0-----:R-:W-:-:S05]  /*0090*/  VIADD R0, R19, 0x1f ;  /* 0x0000001f13007836 */ /* 0x001fca0000000000 */
[----:B------:R-:W-:Y:S01]  /*00a0*/  SHF.R.S32.HI R3, RZ, 0x1f, R0 ;  /* 0x0000001fff037819 */ /* 0x000fe20000011400 */
[----:B---3--:R-:W-:-:S03]  /*00b0*/  VIADD R47, R47, 0x1f ;  /* 0x0000001f2f2f7836 */ /* 0x008fc60000000000 */
[----:B------:R-:W-:Y:S02]  /*00c0*/  LEA.HI R3, R3, R0, RZ, 0x5 ;  /* 0x0000000003037211 */ /* 0x000fe400078f28ff */
[----:B-1----:R-:W-:Y:S02]  /*00d0*/  IABS R8, R5 ;  /* 0x0000000500087213 */ /* 0x002fe40000000000 */
[----:B------:R-:W-:Y:S02]  /*00e0*/  SHF.R.S32.HI R3, RZ, 0x5, R3 ;  /* 0x00000005ff037819 */ /* 0x000fe40000011403 */
[----:B--2---:R-:W-:Y:S01]  /*00f0*/  SHF.R.U32.HI R46, RZ, 0x6, R14 ;  /* 0x00000006ff2e7819 */ /* 0x004fe2000001160e */
[----:B----4-:R-:W-:Y:S01]  /*0100*/  ULEA UR8, UR8, UR4, 0x18 ;  /* 0x0000000408087291 */ /* 0x010fe2000f8ec03f */
[----:B------:R-:W-:Y:S01]  /*0110*/  LOP3.LUT R13, R14, 0x3f, RZ, 0xc0, !PT ;  /* 0x0000003f0e0d7812 */ /* 0x000fe200078ec0ff */
[----:B------:R-:W-:Y:S01]  /*0120*/  IMAD.SHL.U32 R4, R3, 0x8, RZ ;  /* 0x0000000803047824 */ /* 0x000fe200078e00ff */
[----:B------:R-:W-:-:S02]  /*0130*/  SGXT.U32 R46, R46, 0x2 ;  /* 0x000000022e2e781a */ /* 0x000fc40000000000 */
[C---:B------:R-:W-:Y:S02]  /*0140*/  LEA.HI R48, R14.reuse, 0xc, RZ, 0x1a ;  /* 0x0000000c0e307811 */ /* 0x040fe400078fd0ff */
[-C--:B------:R-:W-:Y:S02]  /*0150*/  IABS R7, R4.reuse ;  /* 0x0000000400077213 */ /* 0x080fe40000000000 */
[----:B------:R-:W-:Y:S02]  /*0160*/  IABS R10, R4 ;  /* 0x00000004000a7213 */ /* 0x000fe40000000000 */
[----:B------:R-:W0:Y:S01]  /*0170*/  I2F.RP R0, R7 ;  /* 0x0000000700007306 */ /* 0x000e220000209400 */
[----:B------:R-:W-:Y:S02]  /*0180*/  LEA.HI R50, R14, 0x1c, RZ, 0x1a ;  /* 0x0000001c0e327811 */ /* 0x000fe400078fd0ff */
[----:B------:R-:W-:-:S05]  /*0190*/  LOP3.LUT R16, R46, 0x4, RZ, 0xfc, !PT ;  /* 0x000000042e107812 */ /* 0x000fca00078efcff */
[----:B0-----:R-:W0:Y:S02]  /*01a0*/  MUFU.RCP R0, R0 ;  /* 0x0000000000007308 */ /* 0x001e240000001000 */
[----:B0-----:R-:W-:Y:S02]  /*01b0*/  VIADD R2, R0, 0xffffffe ;  /* 0x0ffffffe00027836 */ /* 0x001fe40000000000 */
[----:B------:R-:W-:-:S04]  /*01c0*/  IMAD.MOV R0, RZ, RZ, -R10 ;  /* 0x000000ffff007224 */ /* 0x000fc800078e0a0a */
[----:B------:R0:W1:Y:S02]  /*01d0*/  F2I.FTZ.U32.TRUNC.NTZ R3, R2 ;  /* 0x0000000200037305 */ /* 0x000064000021f000 */
[----:B0-----:R-:W-:Y:S02]  /*01e0*/  IMAD.MOV.U32 R2, RZ, RZ, RZ ;  /* 0x000000ffff027224 */ /* 0x001fe400078e00ff */
[----:B-1----:R-:W-:-:S04]  /*01f0*/  IMAD.MOV R6, RZ, RZ, -R3 ;  /* 0x000000ffff067224 */ /* 0x002fc800078e0a03 */
[----:B------:R-:W-:Y:S02]  /*0200*/  IMAD R9, R6, R7, RZ ;  /* 0x0000000706097224 */ /* 0x000fe400078e02ff */
[----:B------:R-:W-:Y:S02]  /*0210*/  IMAD.MOV.U32 R6, RZ, RZ, R8 ;  /* 0x000000ffff067224 */ /* 0x000fe400078e0008 */
[----:B------:R-:W-:-:S06]  /*0220*/  IMAD.HI.U32 R3, R3, R9, R2 ;  /* 0x0000000903037227 */ /* 0x000fcc00078e0002 */
[----:B------:R-:W-:-:S04]  /*0230*/  IMAD.HI.U32 R3, R3, R6, RZ ;  /* 0x0000000603037227 */ /* 0x000fc800078e00ff */
[----:B------:R-:W-:-:S05]  /*0240*/  IMAD R0, R3, R0, R6 ;  /* 0x0000000003007224 */ /* 0x000fca00078e0206 */
[----:B------:R-:W-:-:S13]  /*0250*/  ISETP.GT.U32.AND P1, PT, R7, R0, PT ;  /* 0x000000000700720c */ /* 0x000fda0003f24070 */
[----:B------:R-:W-:Y:S02]  /*0260*/  @!P1 IMAD.IADD R0, R0, 0x1, -R7 ;  /* 0x0000000100009824 */ /* 0x000fe400078e0a07 */
[----:B------:R-:W-:Y:S01]  /*0270*/  @!P1 VIADD R3, R3, 0x1 ;  /* 0x0000000103039836 */ /* 0x000fe20000000000 */
[----:B------:R-:W-:Y:S02]  /*0280*/  ISETP.NE.AND P1, PT, R4, RZ, PT ;  /* 0x000000ff0400720c */ /* 0x000fe40003f25270 */
[----:B------:R-:W-:Y:S02]  /*0290*/  ISETP.GE.U32.AND P0, PT, R0, R7, PT ;  /* 0x000000070000720c */ /* 0x000fe40003f06070 */
[----:B------:R-:W-:-:S04]  /*02a0*/  LOP3.LUT R0, R5, R4, RZ, 0x3c, !PT ;  /* 0x0000000405007212 */ /* 0x000fc800078e3cff */
[----:B------:R-:W-:Y:S01]  /*02b0*/  ISETP.GE.AND P2, PT, R0, RZ, PT ;  /* 0x000000ff0000720c */ /* 0x000fe20003f46270 */
[----:B------:R-:W-:-:S06]  /*02c0*/  VIADD R0, R18, 0x3f ;  /* 0x0000003f12007836 */ /* 0x000fcc0000000000 */
[----:B------:R-:W-:-:S04]  /*02d0*/  @P0 VIADD R3, R3, 0x1 ;  /* 0x0000000103030836 */ /* 0x000fc80000000000 */
[----:B------:R-:W-:Y:S01]  /*02e0*/  IMAD.MOV.U32 R2, RZ, RZ, R3 ;  /* 0x000000ffff027224 */ /* 0x000fe200078e0003 */
[----:B------:R-:W-:-:S03]  /*02f0*/  SHF.R.S32.HI R3, RZ, 0x1f, R0 ;  /* 0x0000001fff037819 */ /* 0x000fc60000011400 */
[----:B------:R-:W-:Y:S01]  /*0300*/  @!P2 IMAD.MOV R2, RZ, RZ, -R2 ;  /* 0x000000ffff02a224 */ /* 0x000fe200078e0a02 */
[----:B------:R-:W-:Y:S02]  /*0310*/  @!P1 LOP3.LUT R2, RZ, R4, RZ, 0x33, !PT ;  /* 0x00000004ff029212 */ /* 0x000fe400078e33ff */
[----:B------:R-:W-:-:S03]  /*0320*/  LEA.HI R3, R3, R0, RZ, 0x6 ;  /* 0x0000000003037211 */ /* 0x000fc600078f30ff */
[----:B------:R-:W-:Y:S02]  /*0330*/  IMAD.SHL.U32 R6, R2, 0x8, RZ ;  /* 0x0000000802067824 */ /* 0x000fe400078e00ff */
[----:B------:R-:W-:-:S03]  /*0340*/  IMAD.MOV R2, RZ, RZ, -R2 ;  /* 0x000000ffff027224 */ /* 0x000fc600078e0a02 */
[----:B------:R-:W-:Y:S01]  /*0350*/  LEA.HI.SX32 R3, R3, -R6, 0x1a ;  /* 0x8000000603037211 */ /* 0x000fe200078fd2ff */
[----:B------:R-:W-:-:S03]  /*0360*/  IMAD R4, R4, R2, R5 ;  /* 0x0000000204047224 */ /* 0x000fc600078e0205 */
[----:B------:R-:W-:Y:S02]  /*0370*/  VIMNMX R11, R3, 0x8, PT ;  /* 0x00000008030b7848 */ /* 0x000fe40003fe0100 */
[----:B------:R-:W-:Y:S02]  /*0380*/  IABS R9, R4 ;  /* 0x0000000400097213 */ /* 0x000fe40000000000 */
[----:B------:R-:W-:-:S04]  /*0390*/  IABS R7, R11 ;  /* 0x0000000b00077213 */ /* 0x000fc80000000000 */
[----:B------:R-:W0:Y:S08]  /*03a0*/  I2F.RP R0, R7 ;  /* 0x0000000700007306 */ /* 0x000e300000209400 */
[----:B0-----:R-:W0:Y:S02]  /*03b0*/  MUFU.RCP R0, R0 ;  /* 0x0000000000007308 */ /* 0x001e240000001000 */
[----:B0-----:R-:W-:-:S06]  /*03c0*/  VIADD R3, R0, 0xffffffe ;  /* 0x0ffffffe00037836 */ /* 0x001fcc0000000000 */
[----:B------:R-:W0:Y:S02]  /*03d0*/  F2I.FTZ.U32.TRUNC.NTZ R3, R3 ;  /* 0x0000000300037305 */ /* 0x000e24000021f000 */
[----:B0-----:R-:W-:-:S04]  /*03e0*/  IMAD.MOV R8, RZ, RZ, -R3 ;  /* 0x000000ffff087224 */ /* 0x001fc800078e0a03 */
[----:B------:R-:W-:Y:S01]  /*03f0*/  IMAD.MOV.U32 R2, RZ, RZ, R8 ;  /* 0x000000ffff027224 */ /* 0x000fe200078e0008 */
[----:B------:R-:W-:-:S03]  /*0400*/  IABS R8, R11 ;  /* 0x0000000b00087213 */ /* 0x000fc60000000000 */
[----:B------:R-:W-:Y:S02]  /*0410*/  IMAD R5, R2, R7, RZ ;  /* 0x0000000702057224 */ /* 0x000fe400078e02ff */
[----:B------:R-:W-:Y:S02]  /*0420*/  IMAD.MOV.U32 R2, RZ, RZ, RZ ;  /* 0x000000ffff027224 */ /* 0x000fe400078e00ff */
[----:B------:R-:W-:Y:S02]  /*0430*/  IMAD.MOV R0, RZ, RZ, -R8 ;  /* 0x000000ffff007224 */ /* 0x000fe400078e0a08 */
[----:B------:R-:W-:Y:S01]  /*0440*/  IMAD.HI.U32 R2, R3, R5, R2 ;  /* 0x0000000503027227 */ /* 0x000fe200078e0002 */
[C---:B------:R-:W-:Y:S02]  /*0450*/  LOP3.LUT R3, R46.reuse, 0x10, RZ, 0xfc, !PT ;  /* 0x000000102e037812 */ /* 0x040fe400078efcff */
[----:B------:R-:W-:-:S03]  /*0460*/  LOP3.LUT R5, R46, 0x18, RZ, 0xfc, !PT ;  /* 0x000000182e057812 */ /* 0x000fc600078efcff */
[----:B------:R-:W-:-:S04]  /*0470*/  IMAD.HI.U32 R2, R2, R9, RZ ;  /* 0x0000000902027227 */ /* 0x000fc800078e00ff */
[----:B------:R-:W-:-:S05]  /*0480*/  IMAD R0, R2, R0, R9 ;  /* 0x0000000002007224 */ /* 0x000fca00078e0209 */
[----:B------:R-:W-:-:S13]  /*0490*/  ISETP.GT.U32.AND P1, PT, R7, R0, PT ;  /* 0x000000000700720c */ /* 0x000fda0003f24070 */
[----:B------:R-:W-:Y:S02]  /*04a0*/  @!P1 IMAD.IADD R0, R0, 0x1, -R7 ;  /* 0x0000000100009824 */ /* 0x000fe400078e0a07 */
[----:B------:R-:W-:Y:S01]  /*04b0*/  @!P1 VIADD R2, R2, 0x1 ;  /* 0x0000000102029836 */ /* 0x000fe20000000000 */
[----:B------:R-:W-:Y:S02]  /*04c0*/  ISETP.NE.AND P1, PT, R11, RZ, PT ;  /* 0x000000ff0b00720c */ /* 0x000fe40003f25270 */
[----:B------:R-:W-:Y:S02]  /*04d0*/  ISETP.GE.U32.AND P0, PT, R0, R7, PT ;  /* 0x000000070000720c */ /* 0x000fe40003f06070 */
[----:B------:R-:W-:Y:S02]  /*04e0*/  LOP3.LUT R0, R4, R11, RZ, 0x3c, !PT ;  /* 0x0000000b04007212 */ /* 0x000fe400078e3cff */
[----:B------:R-:W-:Y:S02]  /*04f0*/  LOP3.LUT R7, R14, 0xe0, RZ, 0xc0, !PT ;  /* 0x000000e00e077812 */ /* 0x000fe400078ec0ff */
[----:B------:R-:W-:-:S07]  /*0500*/  ISETP.GE.AND P2, PT, R0, RZ, PT ;  /* 0x000000ff0000720c */ /* 0x000fce0003f46270 */
[----:B------:R-:W-:Y:S01]  /*0510*/  @P0 VIADD R2, R2, 0x1 ;  /* 0x0000000102020836 */ /* 0x000fe20000000000 */
[----:B------:R-:W-:-:S03]  /*0520*/  ISETP.GT.AND P0, PT, R47, 0x1f, PT ;  /* 0x0000001f2f00780c */ /* 0x000fc60003f04270 */
[----:B------:R-:W-:Y:S01]  /*0530*/  IMAD.MOV.U32 R12, RZ, RZ, R2 ;  /* 0x000000ffff0c7224 */ /* 0x000fe200078e0002 */
[----:B------:R-:W-:-:S03]  /*0540*/  LOP3.LUT R2, R46, 0x8, RZ, 0xfc, !PT ;  /* 0x000000082e027812 */ /* 0x000fc600078efcff */
[----:B------:R-:W-:Y:S01]  /*0550*/  @!P2 IMAD.MOV R12, RZ, RZ, -R12 ;  /* 0x000000ffff0ca224 */ /* 0x000fe200078e0a0c */
[----:B------:R-:W-:-:S05]  /*0560*/  @!P1 LOP3.LUT R12, RZ, R11, RZ, 0x33, !PT ;  /* 0x0000000bff0c9212 */ /* 0x000fca00078e33ff */
[----:B------:R-:W-:Y:S02]  /*0570*/  IMAD.MOV R0, RZ, RZ, -R12 ;  /* 0x000000ffff007224 */ /* 0x000fe400078e0a0c */
[----:B------:R-:W-:Y:S02]  /*0580*/  IMAD.SHL.U32 R12, R12, 0x20, RZ ;  /* 0x000000200c0c7824 */ /* 0x000fe400078e00ff */
[----:B------:R-:W-:Y:S01]  /*0590*/  IMAD R0, R11, R0, R4 ;  /* 0x000000000b007224 */ /* 0x000fe200078e0204 */
[----:B------:R-:W-:-:S03]  /*05a0*/  LOP3.LUT R4, R46, 0x14, RZ, 0xfc, !PT ;  /* 0x000000142e047812 */ /* 0x000fc600078efcff */
[----:B------:R-:W-:-:S04]  /*05b0*/  IMAD.IADD R0, R6, 0x1, R0 ;  /* 0x0000000106007824 */ /* 0x000fc800078e0200 */
[----:B------:R-:W-:Y:S01]  /*05c0*/  IMAD R13, R0, 0x40, R13 ;  /* 0x00000040000d7824 */ /* 0x000fe200078e020d */
[----:B------:R-:W-:Y:S06]  /*05d0*/  @P0 BRA `(.L_x_0) ;  /* 0x00000000001c0947 */ /* 0x000fec0003800000 */
[----:B------:R-:W-:Y:S01]  /*05e0*/  IMAD.SHL.U32 R11, R14, 0x20, RZ ;  /* 0x000000200e0b7824 */ /* 0x000fe200078e00ff */
[----:B------:R-:W-:Y:S02]  /*05f0*/  SHF.R.U32.HI R10, RZ, 0x5, R14 ;  /* 0x00000005ff0a7819 */ /* 0x000fe4000001160e */
[----:B------:R-:W-:Y:S02]  /*0600*/  CS2R R24, SRZ ;  /* 0x0000000000187805 */ /* 0x000fe4000001ff00 */
[----:B------:R-:W-:Y:S02]  /*0610*/  CS2R R26, SRZ ;  /* 0x00000000001a7805 */ /* 0x000fe4000001ff00 */
[----:B------:R-:W-:Y:S02]  /*0620*/  CS2R R28, SRZ ;  /* 0x00000000001c7805 */ /* 0x000fe4000001ff00 */
[----:B------:R-:W-:Y:S01]  /*0630*/  CS2R R30, SRZ ;  /* 0x00000000001e7805 */ /* 0x000fe2000001ff00 */
[----:B------:R-:W-:Y:S06]  /*0640*/  BRA `(.L_x_1) ;  /* 0x0000000c00b87947 */ /* 0x000fec0003800000 */
.L_x_0:
[----:B------:R-:W-:Y:S01]  /*0650*/  IABS R6, R18 ;  /* 0x0000001200067213 */ /* 0x000fe20000000000 */
[----:B------:R-:W-:Y:S01]  /*0660*/  ULDC.64 UR4, c[0x0][0x218] ;  /* 0x0000860000047ab9 */ /* 0x000fe20000000a00 */
[----:B------:R-:W-:Y:S01]  /*0670*/  IABS R0, R19 ;  /* 0x0000001300007213 */ /* 0x000fe20000000000 */
[----:B------:R-:W-:Y:S01]  /*0680*/  ULDC UR6, c[0x0][0x234] ;  /* 0x00008d0000067ab9 */ /* 0x000fe20000000800 */
[----:B------:R-:W0:Y:S01]  /*0690*/  I2F.RP R17, R6 ;  /* 0x0000000600117306 */ /* 0x000e220000209400 */
[----:B------:R-:W-:Y:S01]  /*06a0*/  IABS R20, R13 ;  /* 0x0000000d00147213 */ /* 0x000fe20000000000 */
[----:B------:R-:W-:Y:S01]  /*06b0*/  ULDC.64 UR10, c[0x0][0x210] ;  /* 0x00008400000a7ab9 */ /* 0x000fe20000000a00 */
[----:B------:R-:W-:Y:S02]  /*06c0*/  LEA.HI R7, R7, R12, RZ, 0x1b ;  /* 0x0000000c07077211 */ /* 0x000fe400078fd8ff */
[----:B------:R-:W-:Y:S02]  /*06d0*/  CS2R R28, SRZ ;  /* 0x00000000001c7805 */ /* 0x000fe4000001ff00 */
[----:B------:R-:W-:-:S02]  /*06e0*/  CS2R R30, SRZ ;  /* 0x00000000001e7805 */ /* 0x000fc4000001ff00 */
[----:B------:R-:W-:Y:S01]  /*06f0*/  IABS R27, R7 ;  /* 0x00000007001b7213 */ /* 0x000fe20000000000 */
[----:B------:R-:W1:Y:S01]  /*0700*/  I2F.RP R15, R0 ;  /* 0x00000000000f7306 */ /* 0x000e620000209400 */
[C---:B------:R-:W-:Y:S01]  /*0710*/  VIADD R23, R7.reuse, 0x10 ;  /* 0x0000001007177836 */ /* 0x040fe20000000000 */
[C---:B------:R-:W-:Y:S01]  /*0720*/  ISETP.GE.AND P1, PT, R7.reuse, RZ, PT ;  /* 0x000000ff0700720c */ /* 0x040fe20003f26270 */
[----:B------:R-:W-:-:S05]  /*0730*/  VIADD R22, R7, 0x18 ;  /* 0x0000001807167836 */ /* 0x000fca0000000000 */
[----:B0-----:R-:W0:Y:S08]  /*0740*/  MUFU.RCP R17, R17 ;  /* 0x0000001100117308 */ /* 0x001e300000001000 */
[----:B-1----:R-:W1:Y:S01]  /*0750*/  MUFU.RCP R15, R15 ;  /* 0x0000000f000f7308 */ /* 0x002e620000001000 */
[----:B0-----:R-:W-:-:S07]  /*0760*/  VIADD R10, R17, 0xffffffe ;  /* 0x0ffffffe110a7836 */ /* 0x001fce0000000000 */
[----:B------:R0:W2:Y:S01]  /*0770*/  F2I.FTZ.U32.TRUNC.NTZ R11, R10 ;  /* 0x0000000a000b7305 */ /* 0x0000a2000021f000 */
[----:B-1----:R-:W-:-:S07]  /*0780*/  VIADD R8, R15, 0xffffffe ;  /* 0x0ffffffe0f087836 */ /* 0x002fce0000000000 */
[----:B------:R1:W3:Y:S01]  /*0790*/  F2I.FTZ.U32.TRUNC.NTZ R9, R8 ;  /* 0x0000000800097305 */ /* 0x0002e2000021f000 */
[----:B0-----:R-:W-:Y:S02]  /*07a0*/  IMAD.MOV.U32 R10, RZ, RZ, RZ ;  /* 0x000000ffff0a7224 */ /* 0x001fe400078e00ff */
[----:B--2---:R-:W-:Y:S02]  /*07b0*/  IMAD.MOV R21, RZ, RZ, -R11 ;  /* 0x000000ffff157224 */ /* 0x004fe400078e0a0b */
[----:B-1----:R-:W-:Y:S02]  /*07c0*/  IMAD.MOV.U32 R8, RZ, RZ, RZ ;  /* 0x000000ffff087224 */ /* 0x002fe400078e00ff */
[----:B------:R-:W-:-:S04]  /*07d0*/  IMAD R21, R21, R6, RZ ;  /* 0x0000000615157224 */ /* 0x000fc800078e02ff */
[----:B------:R-:W-:Y:S01]  /*07e0*/  IMAD.HI.U32 R11, R11, R21, R10 ;  /* 0x000000150b0b7227 */ /* 0x000fe200078e000a */
[----:B------:R-:W-:-:S03]  /*07f0*/  IABS R21, R23 ;  /* 0x0000001700157213 */ /* 0x000fc60000000000 */
[----:B---3--:R-:W-:Y:S02]  /*0800*/  IMAD.MOV R15, RZ, RZ, -R9 ;  /* 0x000000ffff0f7224 */ /* 0x008fe400078e0a09 */
[----:B------:R-:W-:-:S04]  /*0810*/  IMAD.HI.U32 R11, R11, R20, RZ ;  /* 0x000000140b0b7227 */ /* 0x000fc800078e00ff */
[----:B------:R-:W-:Y:S02]  /*0820*/  IMAD.MOV R11, RZ, RZ, -R11 ;  /* 0x000000ffff0b7224 */ /* 0x000fe400078e0a0b */
[----:B------:R-:W-:Y:S02]  /*0830*/  IMAD R15, R15, R0, RZ ;  /* 0x000000000f0f7224 */ /* 0x000fe400078e02ff */
[C---:B------:R-:W-:Y:S02]  /*0840*/  IMAD R17, R6.reuse, R11, R20 ;  /* 0x0000000b06117224 */ /* 0x040fe400078e0214 */
[----:B------:R-:W-:Y:S01]  /*0850*/  IMAD.HI.U32 R8, R9, R15, R8 ;  /* 0x0000000f09087227 */ /* 0x000fe200078e0008 */
[----:B------:R-:W-:Y:S02]  /*0860*/  IABS R15, R22 ;  /* 0x00000016000f7213 */ /* 0x000fe40000000000 */
[----:B------:R-:W-:Y:S01]  /*0870*/  ISETP.GT.U32.AND P0, PT, R6, R17, PT ;  /* 0x000000110600720c */ /* 0x000fe20003f04070 */
[----:B------:R-:W-:-:S02]  /*0880*/  VIADD R20, R7, 0x8 ;  /* 0x0000000807147836 */ /* 0x000fc40000000000 */
[----:B------:R-:W-:-:S03]  /*0890*/  IMAD.HI.U32 R10, R8, R21, RZ ;  /* 0x00000015080a7227 */ /* 0x000fc600078e00ff */
[----:B------:R-:W-:Y:S01]  /*08a0*/  IABS R25, R20 ;  /* 0x0000001400197213 */ /* 0x000fe20000000000 */
[----:B------:R-:W-:-:S04]  /*08b0*/  IMAD.HI.U32 R9, R8, R15, RZ ;  /* 0x0000000f08097227 */ /* 0x000fc800078e00ff */
[----:B------:R-:W-:-:S04]  /*08c0*/  IMAD.HI.U32 R11, R8, R25, RZ ;  /* 0x00000019080b7227 */ /* 0x000fc800078e00ff */
[----:B------:R-:W-:Y:S02]  /*08d0*/  IMAD.MOV R10, RZ, RZ, -R10 ;  /* 0x000000ffff0a7224 */ /* 0x000fe400078e0a0a */
[----:B------:R-:W-:Y:S02]  /*08e0*/  IMAD.MOV R9, RZ, RZ, -R9 ;  /* 0x000000ffff097224 */ /* 0x000fe400078e0a09 */
[----:B------:R-:W-:-:S04]  /*08f0*/  IMAD.HI.U32 R8, R8, R27, RZ ;  /* 0x0000001b08087227 */ /* 0x000fc800078e00ff */
[----:B------:R-:W-:Y:S02]  /*0900*/  IMAD.MOV R11, RZ, RZ, -R11 ;  /* 0x000000ffff0b7224 */ /* 0x000fe400078e0a0b */
[C---:B------:R-:W-:Y:S01]  /*0910*/  IMAD R21, R0.reuse, R10, R21 ;  /* 0x0000000a00157224 */ /* 0x040fe200078e0215 */
[----:B------:R-:W-:Y:S01]  /*0920*/  SHF.R.U32.HI R10, RZ, 0x5, R14 ;  /* 0x00000005ff0a7819 */ /* 0x000fe2000001160e */
[C---:B------:R-:W-:Y:S02]  /*0930*/  IMAD R9, R0.reuse, R9, R15 ;  /* 0x0000000900097224 */ /* 0x040fe400078e020f */
[----:B------:R-:W-:Y:S01]  /*0940*/  IMAD.MOV R8, RZ, RZ, -R8 ;  /* 0x000000ffff087224 */ /* 0x000fe200078e0a08 */
[C---:B------:R-:W-:Y:S01]  /*0950*/  ISETP.GT.U32.AND P4, PT, R0.reuse, R21, PT ;  /* 0x000000150000720c */ /* 0x040fe20003f84070 */
[C---:B------:R-:W-:Y:S01]  /*0960*/  IMAD R25, R0.reuse, R11, R25 ;  /* 0x0000000b00197224 */ /* 0x040fe200078e0219 */
[C---:B------:R-:W-:Y:S01]  /*0970*/  ISETP.GT.U32.AND P3, PT, R0.reuse, R9, PT ;  /* 0x000000090000720c */ /* 0x040fe20003f64070 */
[----:B------:R-:W-:Y:S01]  /*0980*/  @!P0 IMAD.IADD R17, R17, 0x1, -R6 ;  /* 0x0000000111118824 */ /* 0x000fe200078e0a06 */
[----:B------:R-:W0:Y:S01]  /*0990*/  LDC R15, c[0x0][0x23c] ;  /* 0x00008f00ff0f7b82 */ /* 0x000e220000000800 */
[C---:B------:R-:W-:Y:S01]  /*09a0*/  IMAD R27, R0.reuse, R8, R27 ;  /* 0x00000008001b7224 */ /* 0x040fe200078e021b */
[----:B------:R-:W-:Y:S01]  /*09b0*/  ISETP.GT.U32.AND P5, PT, R0, R25, PT ;  /* 0x000000190000720c */ /* 0x000fe20003fa4070 */
[----:B------:R-:W-:Y:S01]  /*09c0*/  IMAD.SHL.U32 R11, R14, 0x20, RZ ;  /* 0x000000200e0b7824 */ /* 0x000fe200078e00ff */
[----:B------:R-:W-:-:S02]  /*09d0*/  ISETP.GT.U32.AND P0, PT, R6, R17, PT ;  /* 0x000000110600720c */ /* 0x000fc40003f04070 */
[----:B------:R-:W-:Y:S02]  /*09e0*/  ISETP.GT.U32.AND P2, PT, R0, R27, PT ;  /* 0x0000001b0000720c */ /* 0x000fe40003f44070 */
[----:B------:R-:W-:Y:S01]  /*09f0*/  LOP3.LUT R35, R11, 0x760, RZ, 0xc0, !PT ;  /* 0x000007600b237812 */ /* 0x000fe200078ec0ff */
[--C-:B------:R-:W-:Y:S01]  /*0a00*/  @!P4 IMAD.IADD R21, R21, 0x1, -R0.reuse ;  /* 0x000000011515c824 */ /* 0x100fe200078e0a00 */
[----:B------:R-:W-:Y:S01]  /*0a10*/  SHF.R.S32.HI R8, RZ, 0x1f, R47 ;  /* 0x0000001fff087819 */ /* 0x000fe2000001142f */
[--C-:B------:R-:W-:Y:S01]  /*0a20*/  @!P3 IMAD.IADD R9, R9, 0x1, -R0.reuse ;  /* 0x000000010909b824 */ /* 0x100fe200078e0a00 */
[----:B------:R-:W-:Y:S02]  /*0a30*/  ISETP.NE.AND P3, PT, R18, RZ, PT ;  /* 0x000000ff1200720c */ /* 0x000fe40003f65270 */
[----:B------:R-:W-:Y:S01]  /*0a40*/  LEA.HI R47, R8, R47, RZ, 0x5 ;  /* 0x0000002f082f7211 */ /* 0x000fe200078f28ff */
[----:B------:R-:W-:Y:S01]  /*0a50*/  @!P5 IMAD.IADD R25, R25, 0x1, -R0 ;  /* 0x000000011919d824 */ /* 0x000fe200078e0a00 */
[C---:B------:R-:W-:Y:S01]  /*0a60*/  ISETP.GT.U32.AND P5, PT, R0.reuse, R21, PT ;  /* 0x000000150000720c */ /* 0x040fe20003fa4070 */
[----:B------:R-:W-:Y:S01]  /*0a70*/  @!P0 IMAD.IADD R17, R17, 0x1, -R6 ;  /* 0x0000000111118824 */ /* 0x000fe200078e0a06 */
[----:B------:R-:W-:Y:S01]  /*0a80*/  ISETP.GE.AND P0, PT, R13, RZ, PT ;  /* 0x000000ff0d00720c */ /* 0x000fe20003f06270 */
[----:B------:R-:W-:Y:S01]  /*0a90*/  @!P2 IMAD.IADD R27, R27, 0x1, -R0 ;  /* 0x000000011b1ba824 */ /* 0x000fe200078e0a00 */
[C---:B------:R-:W-:Y:S01]  /*0aa0*/  ISETP.GT.U32.AND P6, PT, R0.reuse, R9, PT ;  /* 0x000000090000720c */ /* 0x040fe20003fc4070 */
[----:B------:R-:W-:Y:S01]  /*0ab0*/  IMAD.MOV.U32 R7, RZ, RZ, R17 ;  /* 0x000000ffff077224 */ /* 0x000fe200078e0011 */
[C---:B------:R-:W-:Y:S01]  /*0ac0*/  ISETP.GT.U32.AND P2, PT, R0.reuse, R25, PT ;  /* 0x000000190000720c */ /* 0x040fe20003f44070 */
[----:B------:R-:W1:Y:S01]  /*0ad0*/  LDC R17, c[0x0][0x238] ;  /* 0x00008e00ff117b82 */ /* 0x000e620000000800 */
[----:B------:R-:W-:-:S02]  /*0ae0*/  ISETP.GT.U32.AND P4, PT, R0, R27, PT ;  /* 0x0000001b0000720c */ /* 0x000fc40003f84070 */
[----:B------:R-:W-:Y:S02]  /*0af0*/  SHF.R.S32.HI R6, RZ, 0x2, R14 ;  /* 0x00000002ff067819 */ /* 0x000fe4000001140e */
[----:B------:R-:W-:Y:S01]  /*0b00*/  SHF.R.S32.HI R47, RZ, 0x5, R47 ;  /* 0x00000005ff2f7819 */ /* 0x000fe2000001142f */
[--C-:B------:R-:W-:Y:S01]  /*0b10*/  @!P5 IMAD.IADD R21, R21, 0x1, -R0.reuse ;  /* 0x000000011515d824 */ /* 0x100fe200078e0a00 */
[----:B------:R-:W-:Y:S01]  /*0b20*/  ISETP.GE.AND P5, PT, R20, RZ, PT ;  /* 0x000000ff1400720c */ /* 0x000fe20003fa6270 */
[----:B------:R-:W-:Y:S01]  /*0b30*/  @!P0 IMAD.MOV R7, RZ, RZ, -R7 ;  /* 0x000000ffff078224 */ /* 0x000fe200078e0a07 */
[----:B------:R-:W-:Y:S01]  /*0b40*/  ISETP.GE.AND P0, PT, R22, RZ, PT ;  /* 0x000000ff1600720c */ /* 0x000fe20003f06270 */
[--C-:B------:R-:W-:Y:S01]  /*0b50*/  @!P6 IMAD.IADD R9, R9, 0x1, -R0.reuse ;  /* 0x000000010909e824 */ /* 0x100fe200078e0a00 */
[----:B------:R-:W-:Y:S01]  /*0b60*/  ISETP.GE.AND P6, PT, R23, RZ, PT ;  /* 0x000000ff1700720c */ /* 0x000fe20003fc6270 */
[--C-:B------:R-:W-:Y:S01]  /*0b70*/  @!P2 IMAD.IADD R25, R25, 0x1, -R0.reuse ;  /* 0x000000011919a824 */ /* 0x100fe200078e0a00 */
[----:B------:R-:W-:Y:S01]  /*0b80*/  SGXT R6, R6, 0x1 ;  /* 0x000000010606781a */ /* 0x000fe20000000200 */
[----:B------:R-:W-:Y:S01]  /*0b90*/  @!P4 IMAD.IADD R27, R27, 0x1, -R0 ;  /* 0x000000011b1bc824 */ /* 0x000fe200078e0a00 */
[----:B------:R-:W-:Y:S01]  /*0ba0*/  LOP3.LUT R0, R14, 0x1f, RZ, 0xc0, !PT ;  /* 0x0000001f0e007812 */ /* 0x000fe200078ec0ff */
[----:B------:R-:W-:Y:S01]  /*0bb0*/  IMAD.MOV.U32 R23, RZ, RZ, R21 ;  /* 0x000000ffff177224 */ /* 0x000fe200078e0015 */
[----:B------:R-:W-:Y:S01]  /*0bc0*/  LOP3.LUT R35, R35, 0x90, R6, 0xf8, !PT ;  /* 0x0000009023237812 */ /* 0x000fe200078ef806 */
[----:B------:R-:W-:Y:S01]  /*0bd0*/  @!P1 IMAD.MOV R27, RZ, RZ, -R27 ;  /* 0x000000ffff1b9224 */ /* 0x000fe200078e0a1b */
[----:B------:R-:W-:Y:S01]  /*0be0*/  @!P3 LOP3.LUT R7, RZ, R18, RZ, 0x33, !PT ;  /* 0x00000012ff07b212 */ /* 0x000fe200078e33ff */
[----:B0-----:R-:W-:Y:S01]  /*0bf0*/  IMAD R0, R0, R15, RZ ;  /* 0x0000000f00007224 */ /* 0x001fe200078e02ff */
[----:B------:R-:W-:Y:S01]  /*0c00*/  ISETP.NE.AND P2, PT, R19, RZ, PT ;  /* 0x000000ff1300720c */ /* 0x000fe20003f45270 */
[----:B------:R-:W-:Y:S01]  /*0c10*/  @!P5 IMAD.MOV R25, RZ, RZ, -R25 ;  /* 0x000000ffff19d224 */ /* 0x000fe200078e0a19 */
[----:B------:R-:W-:Y:S01]  /*0c20*/  LOP3.LUT R6, RZ, R19, RZ, 0x33, !PT ;  /* 0x00000013ff067212 */ /* 0x000fe200078e33ff */
[----:B------:R-:W-:Y:S01]  /*0c30*/  @!P0 IMAD.MOV R9, RZ, RZ, -R9 ;  /* 0x000000ffff098224 */ /* 0x000fe200078e0a09 */
[--C-:B------:R-:W-:Y:S01]  /*0c40*/  SHF.R.S32.HI R18, RZ, 0x7, R14.reuse ;  /* 0x00000007ff127819 */ /* 0x100fe2000001140e */
[----:B------:R-:W-:Y:S01]  /*0c50*/  @!P6 IMAD.MOV R23, RZ, RZ, -R23 ;  /* 0x000000ffff17e224 */ /* 0x000fe200078e0a17 */
[----:B------:R-:W-:Y:S01]  /*0c60*/  IADD3 R8, P0, R0, UR4, RZ ;  /* 0x0000000400087c10 */ /* 0x000fe2000ff1e0ff */
[----:B------:R-:W-:Y:S01]  /*0c70*/  IMAD R7, R7, UR6, RZ ;  /* 0x0000000607077c24 */ /* 0x000fe2000f8e02ff */
[----:B------:R-:W-:Y:S01]  /*0c80*/  SEL R19, R6, R25, !P2 ;  /* 0x0000001906137207 */ /* 0x000fe20005000000 */
[----:B------:R-:W-:Y:S01]  /*0c90*/  ULDC UR6, c[0x0][0x240] ;  /* 0x0000900000067ab9 */ /* 0x000fe20000000800 */
[----:B------:R-:W-:Y:S01]  /*0ca0*/  SGXT R18, R18, 0x1 ;  /* 0x000000011212781a */ /* 0x000fe20000000200 */
[----:B-1----:R-:W-:Y:S01]  /*0cb0*/  IMAD R50, R50, R17, RZ ;  /* 0x0000001132327224 */ /* 0x002fe200078e02ff */
[C---:B------:R-:W-:Y:S01]  /*0cc0*/  SEL R21, R6.reuse, R9, !P2 ;  /* 0x0000000906157207 */ /* 0x040fe20005000000 */
[----:B------:R-:W-:Y:S01]  /*0cd0*/  IMAD R19, R19, UR6, RZ ;  /* 0x0000000613137c24 */ /* 0x000fe2000f8e02ff */
[----:B------:R-:W-:Y:S01]  /*0ce0*/  SEL R23, R6, R23, !P2 ;  /* 0x0000001706177207 */ /* 0x000fe20005000000 */
[----:B------:R-:W-:Y:S01]  /*0cf0*/  IMAD R48, R48, R17, RZ ;  /* 0x0000001130307224 */ /* 0x000fe200078e02ff */
[----:B------:R-:W-:Y:S01]  /*0d00*/  SEL R33, R6, R27, !P2 ;  /* 0x0000001b06217207 */ /* 0x000fe20005000000 */
[-C--:B------:R-:W-:Y:S01]  /*0d10*/  IMAD R5, R5, R17.reuse, RZ ;  /* 0x0000001105057224 */ /* 0x080fe200078e02ff */
[----:B------:R-:W-:Y:S01]  /*0d20*/  LEA.HI.X.SX32 R6, R0, UR5, 0x1, P0 ;  /* 0x0000000500067c11 */ /* 0x000fe200080f0eff */
[-C--:B------:R-:W-:Y:S01]  /*0d30*/  IMAD R4, R4, R17.reuse, RZ ;  /* 0x0000001104047224 */ /* 0x080fe200078e02ff */
[----:B------:R-:W-:Y:S01]  /*0d40*/  LOP3.LUT R0, R35, R46, RZ, 0xfc, !PT ;  /* 0x0000002e23007212 */ /* 0x000fe200078efcff */
[-C--:B------:R-:W-:Y:S01]  /*0d50*/  IMAD R3, R3, R17.reuse, RZ ;  /* 0x0000001103037224 */ /* 0x080fe200078e02ff */
[----:B------:R-:W-:Y:S01]  /*0d60*/  LOP3.LUT R35, R18, 0x90, RZ, 0xc0, !PT ;  /* 0x0000009012237812 */ /* 0x000fe200078ec0ff */
[-C--:B------:R-:W-:Y:S01]  /*0d70*/  IMAD R2, R2, R17.reuse, RZ ;  /* 0x0000001102027224 */ /* 0x080fe200078e02ff */
[C---:B------:R-:W-:Y:S01]  /*0d80*/  IADD3 R9, P1, R7.reuse, UR10, RZ ;  /* 0x0000000a07097c10 */ /* 0x040fe2000ff3e0ff */
[-C--:B------:R-:W-:Y:S01]  /*0d90*/  IMAD R46, R46, R17.reuse, RZ ;  /* 0x000000112e2e7224 */ /* 0x080fe200078e02ff */
[----:B------:R-:W-:Y:S01]  /*0da0*/  USHF.R.U32.HI UR4, URZ, 0x4, UR8 ;  /* 0x000000043f047899 */ /* 0x000fe20008011608 */
[----:B------:R-:W-:Y:S01]  /*0db0*/  IMAD R16, R16, R17, RZ ;  /* 0x0000001110107224 */ /* 0x000fe200078e02ff */
[----:B------:R-:W-:Y:S01]  /*0dc0*/  LEA.HI.X.SX32 R7, R7, UR11, 0x1, P1 ;  /* 0x0000000b07077c11 */ /* 0x000fe200088f0eff */
[----:B------:R-:W-:Y:S01]  /*0dd0*/  IMAD.SHL.U32 R18, R17, 0x20, RZ ;  /* 0x0000002011127824 */ /* 0x000fe200078e00ff */
[----:B------:R-:W-:-:S02]  /*0de0*/  LOP3.LUT R17, R35, 0x7f, R14, 0x78, !PT ;  /* 0x0000007f23117812 */ /* 0x000fc400078e780e */
[----:B------:R-:W-:Y:S02]  /*0df0*/  CS2R R24, SRZ ;  /* 0x0000000000187805 */ /* 0x000fe4000001ff00 */
[----:B------:R-:W-:Y:S01]  /*0e00*/  CS2R R26, SRZ ;  /* 0x00000000001a7805 */ /* 0x000fe2000001ff00 */
[----:B------:R-:W-:Y:S01]  /*0e10*/  IMAD.SHL.U32 R15, R15, 0x20, RZ ;  /* 0x000000200f0f7824 */ /* 0x000fe200078e00ff */
[----:B------:R-:W-:Y:S01]  /*0e20*/  LOP3.LUT R20, R0, 0x10, RZ, 0x3c, !PT ;  /* 0x0000001000147812 */ /* 0x000fe200078e3cff */
[----:B------:R-:W-:Y:S01]  /*0e30*/  IMAD R21, R21, UR6, RZ ;  /* 0x0000000615157c24 */ /* 0x000fe2000f8e02ff */
[----:B------:R-:W-:Y:S01]  /*0e40*/  SHF.R.S32.HI R35, RZ, 0x1f, R19 ;  /* 0x0000001fff237819 */ /* 0x000fe20000011413 */
[----:B------:R-:W-:Y:S01]  /*0e50*/  IMAD R23, R23, UR6, RZ ;  /* 0x0000000617177c24 */ /* 0x000fe2000f8e02ff */
[----:B------:R-:W-:Y:S01]  /*0e60*/  UIADD3 UR10, UR8, 0x800, URZ ;  /* 0x00000800080a7890 */ /* 0x000fe2000fffe03f */
[----:B------:R-:W-:Y:S01]  /*0e70*/  IMAD R33, R33, UR6, RZ ;  /* 0x0000000621217c24 */ /* 0x000fe2000f8e02ff */
[----:B------:R-:W-:-:S12]  /*0e80*/  USGXT.U32 UR4, UR4, 0xe ;  /* 0x0000000e0404789a */ /* 0x000fd80008000000 */
.L_x_2:
[C---:B0-----:R-:W-:Y:S02]  /*0e90*/  LEA.HI R32, R14.reuse, 0x1c, RZ, 0x1a ;  /* 0x0000001c0e207811 */ /* 0x041fe400078fd0ff */
[----:B------:R-:W-:Y:S02]  /*0ea0*/  LEA.HI R22, R14, 0xc, RZ, 0x1a ;  /* 0x0000000c0e167811 */ /* 0x000fe400078fd0ff */
[----:B------:R-:W-:Y:S02]  /*0eb0*/  ISETP.GE.AND P3, PT, R32, UR9, PT ;  /* 0x0000000920007c0c */ /* 0x000fe4000bf66270 */
[----:B------:R-:W-:Y:S02]  /*0ec0*/  ISETP.GE.AND P2, PT, R22, UR9, PT ;  /* 0x0000000916007c0c */ /* 0x000fe4000bf46270 */
[----:B------:R-:W-:Y:S02]  /*0ed0*/  SHF.R.U32.HI R22, RZ, 0x6, R14 ;  /* 0x00000006ff167819 */ /* 0x000fe4000001160e */
[----:B------:R-:W-:-:S02]  /*0ee0*/  IADD3 R42, P0, R50, R9, RZ ;  /* 0x00000009322a7210 */ /* 0x000fc40007f1e0ff */
[----:B------:R-:W-:Y:S02]  /*0ef0*/  SGXT.U32 R22, R22, 0x2 ;  /* 0x000000021616781a */ /* 0x000fe40000000000 */
[----:B------:R-:W-:Y:S02]  /*0f00*/  PRMT R39, RZ, 0x7610, R39 ;  /* 0x00007610ff277816 */ /* 0x000fe40000000027 */
[----:B------:R-:W-:Y:S02]  /*0f10*/  IADD3 R40, P1, R48, R9, RZ ;  /* 0x0000000930287210 */ /* 0x000fe40007f3e0ff */
[-C--:B------:R-:W-:Y:S02]  /*0f20*/  LEA.HI.X.SX32 R43, R50, R7.reuse, 0x1, P0 ;  /* 0x00000007322b7211 */ /* 0x080fe400000f0eff */
[----:B------:R-:W-:Y:S02]  /*0f30*/  LOP3.LUT R34, R22, 0x8, RZ, 0xfc, !PT ;  /* 0x0000000816227812 */ /* 0x000fe400078efcff */
[----:B------:R-:W-:Y:S01]  /*0f40*/  LEA.HI.X.SX32 R41, R48, R7, 0x1, P1 ;  /* 0x0000000730297211 */ /* 0x000fe200008f0eff */
[----:B------:R-:W2:Y:S01]  /*0f50*/  @!P3 LDG.E.U8 R39, desc[UR12][R42.64] ;  /* 0x0000000c2a27b981 */ /* 0x000ea2000c1e1100 */
[----:B------:R-:W-:-:S02]  /*0f60*/  LOP3.LUT R32, R22, 0x4, RZ, 0xfc, !PT ;  /* 0x0000000416207812 */ /* 0x000fc400078efcff */
[----:B------:R-:W-:Y:S02]  /*0f70*/  PRMT R37, RZ, 0x7610, R37 ;  /* 0x00007610ff257816 */ /* 0x000fe40000000025 */
[----:B------:R-:W-:Y:S02]  /*0f80*/  ISETP.GE.AND P1, PT, R22, UR9, PT ;  /* 0x0000000916007c0c */ /* 0x000fe4000bf26270 */
[----:B------:R-:W-:Y:S02]  /*0f90*/  ISETP.GE.AND P3, PT, R34, UR9, PT ;  /* 0x0000000922007c0c */ /* 0x000fe4000bf66270 */
[----:B------:R-:W-:Y:S01]  /*0fa0*/  ISETP.GE.AND P4, PT, R32, UR9, PT ;  /* 0x0000000920007c0c */ /* 0x000fe2000bf86270 */
[----:B------:R0:W3:Y:S01]  /*0fb0*/  @!P2 LDG.E.U8 R37, desc[UR12][R40.64] ;  /* 0x0000000c2825a981 */ /* 0x0000e2000c1e1100 */
[----:B------:R-:W-:Y:S02]  /*0fc0*/  LOP3.LUT R32, R22, 0x10, RZ, 0xfc, !PT ;  /* 0x0000001016207812 */ /* 0x000fe400078efcff */
[----:B------:R-:W-:-:S02]  /*0fd0*/  IADD3 R52, P0, R46, R9, RZ ;  /* 0x000000092e347210 */ /* 0x000fc40007f1e0ff */
[----:B------:R-:W-:Y:S02]  /*0fe0*/  IADD3 R58, P5, R2, R9, RZ ;  /* 0x00000009023a7210 */ /* 0x000fe40007fbe0ff */
[----:B------:R-:W-:Y:S02]  /*0ff0*/  LOP3.LUT R34, R22, 0x14, RZ, 0xfc, !PT ;  /* 0x0000001416227812 */ /* 0x000fe400078efcff */
[----:B------:R-:W-:Y:S02]  /*1000*/  ISETP.GE.AND P2, PT, R32, UR9, PT ;  /* 0x0000000920007c0c */ /* 0x000fe4000bf46270 */
[----:B0-----:R-:W-:Y:S02]  /*1010*/  PRMT R41, RZ, 0x7610, R41 ;  /* 0x00007610ff297816 */ /* 0x001fe40000000029 */
[----:B------:R-:W-:Y:S02]  /*1020*/  LEA.HI.X.SX32 R53, R46, R7, 0x1, P0 ;  /* 0x000000072e357211 */ /* 0x000fe400000f0eff */
[----:B------:R-:W-:-:S02]  /*1030*/  PRMT R45, RZ, 0x7610, R45 ;  /* 0x00007610ff2d7816 */ /* 0x000fc4000000002d */
[----:B------:R-:W-:Y:S01]  /*1040*/  LEA.HI.X.SX32 R59, R2, R7, 0x1, P5 ;  /* 0x00000007023b7211 */ /* 0x000fe200028f0eff */
[----:B------:R0:W4:Y:S01]  /*1050*/  @!P1 LDG.E.U8 R41, desc[UR12][R52.64] ;  /* 0x0000000c34299981 */ /* 0x000122000c1e1100 */
[----:B------:R-:W-:Y:S02]  /*1060*/  LOP3.LUT R22, R22, 0x18, RZ, 0xfc, !PT ;  /* 0x0000001816167812 */ /* 0x000fe400078efcff */
[----:B------:R-:W-:Y:S01]  /*1070*/  ISETP.GE.AND P0, PT, R34, UR9, PT ;  /* 0x0000000922007c0c */ /* 0x000fe2000bf06270 */
[----:B------:R1:W5:Y:S01]  /*1080*/  @!P3 LDG.E.U8 R45, desc[UR12][R58.64] ;  /* 0x0000000c3a2db981 */ /* 0x000362000c1e1100 */
[----:B------:R-:W-:Y:S02]  /*1090*/  IADD3 R56, P5, R3, R9, RZ ;  /* 0x0000000903387210 */ /* 0x000fe40007fbe0ff */
[----:B------:R-:W-:Y:S02]  /*10a0*/  ISETP.GE.AND P1, PT, R22, UR9, PT ;  /* 0x0000000916007c0c */ /* 0x000fe4000bf26270 */
[----:B------:R-:W-:-:S02]  /*10b0*/  PRMT R22, RZ, 0x7610, R22 ;  /* 0x00007610ff167816 */ /* 0x000fc40000000016 */
[----:B------:R-:W-:Y:S02]  /*10c0*/  IADD3 R54, P3, R4, R9, RZ ;  /* 0x0000000904367210 */ /* 0x000fe40007f7e0ff */
[-C--:B------:R-:W-:Y:S02]  /*10d0*/  LEA.HI.X.SX32 R57, R3, R7.reuse, 0x1, P5 ;  /* 0x0000000703397211 */ /* 0x080fe400028f0eff */
[----:B------:R-:W-:Y:S02]  /*10e0*/  LOP3.LUT R34, R14, 0x1f, RZ, 0xc0, !PT ;  /* 0x0000001f0e227812 */ /* 0x000fe400078ec0ff */
[----:B------:R-:W-:Y:S01]  /*10f0*/  LEA.HI.X.SX32 R55, R4, R7, 0x1, P3 ;  /* 0x0000000704377211 */ /* 0x000fe200018f0eff */
[----:B------:R-:W2:Y:S01]  /*1100*/  @!P2 LDG.E.U8 R22, desc[UR12][R56.64] ;  /* 0x0000000c3816a981 */ /* 0x000ea2000c1e1100 */
[----:B------:R-:W-:Y:S02]  /*1110*/  PRMT R32, RZ, 0x7610, R32 ;  /* 0x00007610ff207816 */ /* 0x000fe40000000020 */
[----:B------:R-:W-:-:S02]  /*1120*/  IADD3 R60, P6, R16, R9, RZ ;  /* 0x00000009103c7210 */ /* 0x000fc40007fde0ff */
[C---:B0-----:R-:W-:Y:S02]  /*1130*/  IADD3 R52, P3, R5.reuse, R9, RZ ;  /* 0x0000000905347210 */ /* 0x041fe40007f7e0ff */
[----:B------:R-:W-:Y:S01]  /*1140*/  ISETP.GE.AND P2, PT, R34, UR9, PT ;  /* 0x0000000922007c0c */ /* 0x000fe2000bf46270 */
[----:B------:R0:W2:Y:S01]  /*1150*/  @!P0 LDG.E.U8 R32, desc[UR12][R54.64] ;  /* 0x0000000c36208981 */ /* 0x0000a2000c1e1100 */
[----:B------:R-:W-:Y:S02]  /*1160*/  PRMT R43, RZ, 0x7610, R43 ;  /* 0x00007610ff2b7816 */ /* 0x000fe4000000002b */
[----:B------:R-:W-:Y:S02]  /*1170*/  PRMT R34, RZ, 0x7610, R34 ;  /* 0x00007610ff227816 */ /* 0x000fe40000000022 */
[-C--:B------:R-:W-:Y:S02]  /*1180*/  LEA.HI.X.SX32 R61, R16, R7.reuse, 0x1, P6 ;  /* 0x00000007103d7211 */ /* 0x080fe400030f0eff */
[----:B------:R-:W-:-:S02]  /*1190*/  LEA.HI.X.SX32 R53, R5, R7, 0x1, P3 ;  /* 0x0000000705357211 */ /* 0x000fc400018f0eff */
[----:B------:R-:W-:Y:S01]  /*11a0*/  IADD3 RZ, P0, R33, R8, RZ ;  /* 0x0000000821ff7210 */ /* 0x000fe20007f1e0ff */
[----:B------:R-:W2:Y:S01]  /*11b0*/  @!P4 LDG.E.U8 R43, desc[UR12][R60.64] ;  /* 0x0000000c3c2bc981 */ /* 0x000ea2000c1e1100 */
[----:B------:R-:W-:-:S03]  /*11c0*/  SHF.R.S32.HI R49, RZ, 0x1f, R33 ;  /* 0x0000001fff317819 */ /* 0x000fc60000011421 */
[----:B------:R0:W2:Y:S02]  /*11d0*/  @!P1 LDG.E.U8 R34, desc[UR12][R52.64] ;  /* 0x0000000c34229981 */ /* 0x0000a4000c1e1100 */
[----:B-1----:R-:W-:Y:S01]  /*11e0*/  IMAD.X R59, R49, 0x1, R6, P0 ;  /* 0x00000001313b7824 */ /* 0x002fe200000e0606 */
[----:B------:R-:W-:Y:S01]  /*11f0*/  BAR.SYNC.DEFER_BLOCKING 0x0 ;  /* 0x0000000000007b1d */ /* 0x000fe20000010000 */
[----:B0-----:R-:W-:Y:S02]  /*1200*/  IADD3 R54, P0, R23, R8, RZ ;  /* 0x0000000817367210 */ /* 0x001fe40007f1e0ff */
[----:B------:R-:W-:-:S05]  /*1210*/  SHF.R.S32.HI R49, RZ, 0x1f, R23 ;  /* 0x0000001fff317819 */ /* 0x000fca0000011417 */
[----:B------:R-:W-:Y:S01]  /*1220*/  IMAD.X R55, R49, 0x1, R6, P0 ;  /* 0x0000000131377824 */ /* 0x000fe200000e0606 */
[----:B------:R-:W-:Y:S02]  /*1230*/  IADD3 R56, P0, R19, R8, RZ ;  /* 0x0000000813387210 */ /* 0x000fe40007f1e0ff */
[----:B------:R-:W-:-:S03]  /*1240*/  SHF.R.S32.HI R49, RZ, 0x1f, R21 ;  /* 0x0000001fff317819 */ /* 0x000fc60000011415 */
[----:B------:R-:W-:Y:S01]  /*1250*/  IMAD.X R57, R35, 0x1, R6, P0 ;  /* 0x0000000123397824 */ /* 0x000fe200000e0606 */
[----:B------:R-:W-:Y:S01]  /*1260*/  IADD3 R52, P0, R21, R8, RZ ;  /* 0x0000000815347210 */ /* 0x000fe20007f1e0ff */
[----:B------:R-:W-:Y:S01]  /*1270*/  IMAD.IADD R58, R33, 0x1, R8 ;  /* 0x00000001213a7824 */ /* 0x000fe200078e0208 */
[----:B------:R-:W-:Y:S02]  /*1280*/  PRMT R36, RZ, 0x7610, R36 ;  /* 0x00007610ff247816 */ /* 0x000fe40000000024 */
[----:B------:R-:W-:Y:S01]  /*1290*/  PRMT R38, RZ, 0x7610, R38 ;  /* 0x00007610ff267816 */ /* 0x000fe20000000026 */
[----:B------:R-:W-:Y:S01]  /*12a0*/  IMAD.X R53, R49, 0x1, R6, P0 ;  /* 0x0000000131357824 */ /* 0x000fe200000e0606 */
[----:B------:R-:W-:Y:S02]  /*12b0*/  PRMT R40, RZ, 0x7610, R40 ;  /* 0x00007610ff287816 */ /* 0x000fe40000000028 */
[----:B------:R-:W-:Y:S01]  /*12c0*/  PRMT R42, RZ, 0x7610, R42 ;  /* 0x00007610ff2a7816 */ /* 0x000fe2000000002a */
[----:B------:R-:W2:Y:S04]  /*12d0*/  @!P2 LDG.E.U8 R36, desc[UR12][R58.64] ;  /* 0x0000000c3a24a981 */ /* 0x000ea8000c1e1100 */
[----:B------:R-:W2:Y:S04]  /*12e0*/  @!P2 LDG.E.U8 R38, desc[UR12][R54.64] ;  /* 0x0000000c3626a981 */ /* 0x000ea8000c1e1100 */
[----:B------:R-:W2:Y:S04]  /*12f0*/  @!P2 LDG.E.U8 R40, desc[UR12][R56.64] ;  /* 0x0000000c3828a981 */ /* 0x000ea8000c1e1100 */
[----:B------:R-:W2:Y:S04]  /*1300*/  @!P2 LDG.E.U8 R42, desc[UR12][R52.64] ;  /* 0x0000000c342aa981 */ /* 0x000ea8000c1e1100 */
[----:B------:R-:W0:Y:S02]  /*1310*/  SHFL.IDX PT, R44, R10, RZ, 0x1f ;  /* 0x00001fff0a2c7589 */ /* 0x000e2400000e0000 */
[----:B0-----:R-:W-:-:S13]  /*1320*/  R2UR UR5, R44 ;  /* 0x000000002c0572ca */ /* 0x001fda00000e0000 */
[----:B------:R-:W-:-:S04]  /*1330*/  USHF.L.U32 UR5, UR5, 0x3, URZ ;  /* 0x0000000305057899 */ /* 0x000fc8000800063f */
[----:B------:R-:W-:-:S04]  /*1340*/  ULOP3.LUT UR5, UR5, 0x20, URZ, 0xc0, !UPT ;  /* 0x0000002005057892 */ /* 0x000fc8000f8ec03f */
[----:B------:R-:W-:-:S04]  /*1350*/  ULEA.HI UR5, UR10, UR5, URZ, 0x1c ;  /* 0x000000050a057291 */ /* 0x000fc8000f8fe03f */
[----:B------:R-:W-:Y:S01]  /*1360*/  ULOP3.LUT UR6, UR5, 0x3fff, URZ, 0xc0, !UPT ;  /* 0x00003fff05067892 */ /* 0x000fe2000f8ec03f */
[----:B------:R-:W-:Y:S02]  /*1370*/  UMOV UR7, 0xc0000010 ;  /* 0xc000001000077882 */ /* 0x000fe40000000000 */
[----:B------:R-:W-:Y:S01]  /*1380*/  UMOV UR5, 0xc0000010 ;  /* 0xc000001000057882 */ /* 0x000fe20000000000 */
[----:B------:R-:W-:-:S05]  /*1390*/  VIADD R47, R47, 0xffffffff ;  /* 0xffffffff2f2f7836 */ /* 0x000fca0000000000 */
[----:B------:R-:W-:Y:S01]  /*13a0*/  ISETP.NE.U32.AND P0, PT, R47, RZ, PT ;  /* 0x000000ff2f00720c */ /* 0x000fe20003f05070 */
[----:B------:R-:W-:Y:S01]  /*13b0*/  UIADD3 UR9, UR9, -0x20, URZ ;  /* 0xffffffe009097890 */ /* 0x000fe2000fffe03f */
[C---:B------:R-:W-:Y:S02]  /*13c0*/  IADD3 R8, P1, R15.reuse, R8, RZ ;  /* 0x000000080f087210 */ /* 0x040fe40007f3e0ff */
[C---:B------:R-:W-:Y:S02]  /*13d0*/  IADD3 R9, P2, R18.reuse, R9, RZ ;  /* 0x0000000912097210 */ /* 0x040fe40007f5e0ff */
[----:B------:R-:W-:Y:S02]  /*13e0*/  LEA.HI.X.SX32 R6, R15, R6, 0x1, P1 ;  /* 0x000000060f067211 */ /* 0x000fe400008f0eff */
[----:B------:R-:W-:Y:S01]  /*13f0*/  LEA.HI.X.SX32 R7, R18, R7, 0x1, P2 ;  /* 0x0000000712077211 */ /* 0x000fe200010f0eff */
[----:B---3--:R0:W-:Y:S04]  /*1400*/  STS.U8 [R0+UR8+0xc], R37 ;  /* 0x00000c2500007988 */ /* 0x0081e80008000008 */
[----:B----4-:R0:W-:Y:S04]  /*1410*/  STS.U8 [R0+UR8], R41 ;  /* 0x0000002900007988 */ /* 0x0101e80008000008 */
[----:B-----5:R0:W-:Y:S04]  /*1420*/  STS.U8 [R0+UR8+0x8], R45 ;  /* 0x0000082d00007988 */ /* 0x0201e80008000008 */
[----:B--2---:R0:W-:Y:S04]  /*1430*/  STS.U8 [R0+UR8+0x4], R43 ;  /* 0x0000042b00007988 */ /* 0x0041e80008000008 */
[----:B------:R0:W-:Y:S04]  /*1440*/  STS.U8 [R20+UR8], R22 ;  /* 0x0000001614007988 */ /* 0x0001e80008000008 */
[----:B------:R0:W-:Y:S04]  /*1450*/  STS.U8 [R20+UR8+0x4], R32 ;  /* 0x0000042014007988 */ /* 0x0001e80008000008 */
[----:B------:R0:W-:Y:S04]  /*1460*/  STS.U8 [R20+UR8+0x8], R34 ;  /* 0x0000082214007988 */ /* 0x0001e80008000008 */
[----:B------:R0:W-:Y:S04]  /*1470*/  STS.U8 [R20+UR8+0xc], R39 ;  /* 0x00000c2714007988 */ /* 0x0001e80008000008 */
[----:B------:R0:W-:Y:S04]  /*1480*/  STS.U8 [R17+UR8+0x800], R36 ;  /* 0x0008002411007988 */ /* 0x0001e80008000008 */
[----:B------:R0:W-:Y:S04]  /*1490*/  STS.U8 [R17+UR8+0xa00], R38 ;  /* 0x000a002611007988 */ /* 0x0001e80008000008 */
[----:B------:R0:W-:Y:S04]  /*14a0*/  STS.U8 [R17+UR8+0x900], R40 ;  /* 0x0009002811007988 */ /* 0x0001e80008000008 */
[----:B------:R0:W-:Y:S01]  /*14b0*/  STS.U8 [R17+UR8+0xb00], R42 ;  /* 0x000b002a11007988 */ /* 0x0001e20008000008 */
[----:B------:R1:W-:Y:S06]  /*14c0*/  MEMBAR.ALL.CTA ;  /* 0x0000000000007992 */ /* 0x0003ec0000008000 */
[----:B-1----:R-:W1:Y:S02]  /*14d0*/  FENCE.VIEW.ASYNC.S ;  /* 0x00000000000073c6 */ /* 0x002e640000000000 */
[----:B-1----:R-:W-:Y:S06]  /*14e0*/  BAR.SYNC.DEFER_BLOCKING 0x0 ;  /* 0x0000000000007b1d */ /* 0x002fec0000010000 */
[----:B------:R-:W-:-:S06]  /*14f0*/  WARPGROUP.ARRIVE ;  /* 0x00000000000079c5 */ /* 0x000fcc0000000000 */
[----:B------:R-:W-:Y:S03]  /*1500*/  QGMMA.64x16x32.F32.E4M3.E4M3 R24, gdesc[UR4], R24, gsb0 ;  /* 0x00200000041879f3 */ /* 0x000fe60008000818 */
[----:B------:R-:W-:Y:S02]  /*1510*/  WARPGROUP.DEPBAR.LE gsb0, 0x0 ;  /* 0x00008000000079c5 */ /* 0x000fe40000010000 */
[----:B------:R-:W-:Y:S05]  /*1520*/  @P0 BRA `(.L_x_2) ;  /* 0xfffffff800580947 */ /* 0x000fea000383ffff */
.L_x_1:
[----:B------:R-:W1:Y:S01]  /*1530*/  S2R R3, SR_TID.X ;  /* 0x0000000000037919 */ /* 0x000e620000002100 */
[C---:B------:R-:W-:Y:S01]  /*1540*/  IMAD.SHL.U32 R2, R14.reuse, 0x40, RZ ;  /* 0x000000400e027824 */ /* 0x040fe200078e00ff */
[----:B0-----:R-:W-:Y:S01]  /*1550*/  LOP3.LUT R0, R14, 0xe0, RZ, 0xc0, !PT ;  /* 0x000000e00e007812 */ /* 0x001fe200078ec0ff */
[----:B------:R-:W-:Y:S01]  /*1560*/  ULDC UR4, c[0x0][0x244] ;  /* 0x0000910000047ab9 */ /* 0x000fe20000000800 */
[----:B------:R-:W-:Y:S01]  /*1570*/  F2FP.SATFINITE.E4M3.F32.PACK_AB_MERGE_C R24, R25, R24, RZ ;  /* 0x000000181918723e */ /* 0x000fe200048070ff */
[----:B------:R-:W-:Y:S01]  /*1580*/  ULDC.64 UR6, c[0x0][0x228] ;  /* 0x00008a0000067ab9 */ /* 0x000fe20000000a00 */
[----:B------:R-:W-:Y:S01]  /*1590*/  LOP3.LUT R2, R2, 0x600, RZ, 0xc0, !PT ;  /* 0x0000060002027812 */ /* 0x000fe200078ec0ff */
[----:B------:R-:W-:Y:S01]  /*15a0*/  IMAD.SHL.U32 R0, R0, 0x2, RZ ;  /* 0x0000000200007824 */ /* 0x000fe200078e00ff */
[----:B------:R-:W-:Y:S02]  /*15b0*/  F2FP.SATFINITE.E4M3.F32.PACK_AB_MERGE_C R28, R29, R28, RZ ;  /* 0x0000001c1d1c723e */ /* 0x000fe400048070ff */
[----:B------:R-:W-:-:S02]  /*15c0*/  F2FP.SATFINITE.E4M3.F32.PACK_AB_MERGE_C R26, R27, R26, RZ ;  /* 0x0000001a1b1a723e */ /* 0x000fc400048070ff */
[----:B------:R-:W-:Y:S02]  /*15d0*/  F2FP.SATFINITE.E4M3.F32.PACK_AB_MERGE_C R30, R31, R30, RZ ;  /* 0x0000001e1f1e723e */ /* 0x000fe400048070ff */
[----:B------:R-:W-:Y:S02]  /*15e0*/  LOP3.LUT R24, R24, 0xffff, RZ, 0xc0, !PT ;  /* 0x0000ffff18187812 */ /* 0x000fe400078ec0ff */
[----:B------:R-:W-:Y:S02]  /*15f0*/  LOP3.LUT R26, R26, 0xffff, RZ, 0xc0, !PT ;  /* 0x0000ffff1a1a7812 */ /* 0x000fe400078ec0ff */
[----:B------:R-:W-:Y:S02]  /*1600*/  LOP3.LUT R15, R30, 0xffff, RZ, 0xc0, !PT ;  /* 0x0000ffff1e0f7812 */ /* 0x000fe400078ec0ff */
[----:B------:R-:W-:Y:S02]  /*1610*/  LOP3.LUT R11, R0, 0x460, R11, 0x78, !PT ;  /* 0x00000460000b7812 */ /* 0x000fe400078e780b */
[----:B------:R-:W-:-:S02]  /*1620*/  SHF.R.U32.HI R0, RZ, 0x8, R24 ;  /* 0x00000008ff007819 */ /* 0x000fc40000011618 */
[----:B------:R-:W-:Y:S02]  /*1630*/  SHF.R.U32.HI R4, RZ, 0x8, R15 ;  /* 0x00000008ff047819 */ /* 0x000fe4000001160f */
[----:B------:R-:W-:Y:S02]  /*1640*/  LOP3.LUT R0, R0, 0xffff, RZ, 0xc0, !PT ;  /* 0x0000ffff00007812 */ /* 0x000fe400078ec0ff */
[----:B------:R-:W-:Y:S02]  /*1650*/  LOP3.LUT R4, R4, 0xffff, RZ, 0xc0, !PT ;  /* 0x0000ffff04047812 */ /* 0x000fe400078ec0ff */
[--C-:B------:R-:W-:Y:S02]  /*1660*/  SHF.R.U32.HI R6, RZ, 0x2, R14.reuse ;  /* 0x00000002ff067819 */ /* 0x100fe4000001160e */
[----:B-1----:R-:W-:Y:S02]  /*1670*/  LOP3.LUT R3, R3, 0x3f, RZ, 0xc0, !PT ;  /* 0x0000003f03037812 */ /* 0x002fe400078ec0ff */
[----:B------:R-:W-:Y:S01]  /*1680*/  LOP3.LUT R11, R11, 0x1c, R14, 0xf8, !PT ;  /* 0x0000001c0b0b7812 */ /* 0x000fe200078ef80e */
[----:B------:R-:W-:Y:S01]  /*1690*/  BAR.SYNC.DEFER_BLOCKING 0x0 ;  /* 0x0000000000007b1d */ /* 0x000fe20000010000 */
[----:B------:R-:W-:Y:S01]  /*16a0*/  ISETP.GE.AND P0, PT, R13, UR6, PT ;  /* 0x000000060d007c0c */ /* 0x000fe2000bf06270 */
[----:B------:R-:W-:Y:S01]  /*16b0*/  IMAD R9, R3, 0x4, R2 ;  /* 0x0000000403097824 */ /* 0x000fe200078e0202 */
[----:B------:R-:W-:-:S02]  /*16c0*/  LOP3.LUT R3, R28, 0xffff, RZ, 0xc0, !PT ;  /* 0x0000ffff1c037812 */ /* 0x000fc400078ec0ff */
[----:B------:R-:W-:Y:S02]  /*16d0*/  SHF.R.U32.HI R2, RZ, 0x8, R26 ;  /* 0x00000008ff027819 */ /* 0x000fe4000001161a */
[--C-:B------:R-:W-:Y:S02]  /*16e0*/  PRMT R5, R24, 0x3340, R3.reuse ;  /* 0x0000334018057816 */ /* 0x100fe40000000003 */
[----:B------:R-:W-:Y:S02]  /*16f0*/  SHF.R.U32.HI R3, RZ, 0x8, R3 ;  /* 0x00000008ff037819 */ /* 0x000fe40000011603 */
[----:B------:R-:W-:Y:S02]  /*1700*/  LOP3.LUT R7, R2, 0xffff, RZ, 0xc0, !PT ;  /* 0x0000ffff02077812 */ /* 0x000fe400078ec0ff */
[----:B------:R-:W-:Y:S02]  /*1710*/  LOP3.LUT R3, R3, 0xffff, RZ, 0xc0, !PT ;  /* 0x0000ffff03037812 */ /* 0x000fe400078ec0ff */
[----:B------:R-:W-:-:S02]  /*1720*/  PRMT R2, R26, 0x3340, R15 ;  /* 0x000033401a027816 */ /* 0x000fc4000000000f */
[----:B------:R-:W-:Y:S01]  /*1730*/  PRMT R0, R0, 0x3340, R3 ;  /* 0x0000334000007816 */ /* 0x000fe20000000003 */
[----:B------:R-:W-:Y:S01]  /*1740*/  IMAD R3, R13, UR4, RZ ;  /* 0x000000040d037c24 */ /* 0x000fe2000f8e02ff */
[----:B------:R-:W-:Y:S01]  /*1750*/  PRMT R7, R7, 0x3340, R4 ;  /* 0x0000334007077816 */ /* 0x000fe20000000004 */
[----:B------:R-:W-:Y:S01]  /*1760*/  ULDC.64 UR4, c[0x0][0x220] ;  /* 0x0000880000047ab9 */ /* 0x000fe20000000a00 */
[----:B------:R-:W-:Y:S02]  /*1770*/  LOP3.LUT R9, R9, 0x20, R6, 0x78, !PT ;  /* 0x0000002009097812 */ /* 0x000fe400078e7806 */
[----:B------:R-:W-:Y:S02]  /*1780*/  PRMT R6, R5, 0x5410, R0 ;  /* 0x0000541005067816 */ /* 0x000fe40000000000 */
[----:B------:R-:W-:Y:S02]  /*1790*/  PRMT R8, R2, 0x5410, R7 ;  /* 0x0000541002087816 */ /* 0x000fe40000000007 */
[----:B------:R-:W-:Y:S01]  /*17a0*/  LOP3.LUT R5, R11, 0x20, RZ, 0x3c, !PT ;  /* 0x000000200b057812 */ /* 0x000fe200078e3cff */
[----:B------:R0:W-:Y:S01]  /*17b0*/  STS [R11+UR8], R6 ;  /* 0x000000060b007988 */ /* 0x0001e20008000808 */
[----:B------:R-:W-:-:S02]  /*17c0*/  LOP3.LUT R15, R9, 0x2, R10, 0xf8, !PT ;  /* 0x00000002090f7812 */ /* 0x000fc400078ef80a */
[----:B------:R-:W-:Y:S01]  /*17d0*/  SHF.R.U32.HI R7, RZ, 0x6, R14 ;  /* 0x00000006ff077819 */ /* 0x000fe2000001160e */
[----:B------:R1:W-:Y:S01]  /*17e0*/  STS [R5+UR8+0x200], R8 ;  /* 0x0002000805007988 */ /* 0x0003e20008000808 */
[----:B------:R-:W-:Y:S02]  /*17f0*/  LOP3.LUT R16, R15, 0x40, RZ, 0x3c, !PT ;  /* 0x000000400f107812 */ /* 0x000fe400078e3cff */
[----:B------:R-:W-:Y:S01]  /*1800*/  SGXT.U32 R13, R7, 0x2 ;  /* 0x00000002070d781a */ /* 0x000fe20000000000 */
[----:B------:R-:W-:Y:S01]  /*1810*/  BAR.SYNC.DEFER_BLOCKING 0x0 ;  /* 0x0000000000007b1d */ /* 0x000fe20000010000 */
[C---:B------:R-:W-:Y:S02]  /*1820*/  IADD3 R4, P1, R3.reuse, UR4, RZ ;  /* 0x0000000403047c10 */ /* 0x040fe4000ff3e0ff */
[----:B------:R-:W-:Y:S02]  /*1830*/  LEA.HI R9, R14, 0xc, RZ, 0x1a ;  /* 0x0000000c0e097811 */ /* 0x000fe400078fd0ff */
[C---:B------:R-:W-:Y:S01]  /*1840*/  LOP3.LUT R7, R12.reuse, R13, RZ, 0xfc, !PT ;  /* 0x0000000d0c077212 */ /* 0x040fe200078efcff */
[----:B------:R-:W-:Y:S01]  /*1850*/  ULDC UR4, c[0x0][0x248] ;  /* 0x0000920000047ab9 */ /* 0x000fe20000000800 */
[C---:B0-----:R-:W-:Y:S01]  /*1860*/  LOP3.LUT R6, R12.reuse, 0x4, R13, 0xfe, !PT ;  /* 0x000000040c067812 */ /* 0x041fe200078efe0d */
[----:B-1----:R-:W-:Y:S01]  /*1870*/  IMAD.IADD R8, R12, 0x1, R9 ;  /* 0x000000010c087824 */ /* 0x002fe200078e0209 */
[----:B------:R-:W-:-:S02]  /*1880*/  LEA.HI.X.SX32 R3, R3, UR5, 0x1, P1 ;  /* 0x0000000503037c11 */ /* 0x000fc400088f0eff */
[C---:B------:R-:W-:Y:S01]  /*1890*/  ISETP.LT.AND P1, PT, R7.reuse, UR7, !P0 ;  /* 0x0000000707007c0c */ /* 0x040fe2000c721270 */
[----:B------:R-:W-:Y:S01]  /*18a0*/  IMAD R7, R7, UR4, RZ ;  /* 0x0000000407077c24 */ /* 0x000fe2000f8e02ff */
[----:B------:R-:W-:Y:S01]  /*18b0*/  LEA.HI R5, R14, 0x1c, RZ, 0x1a ;  /* 0x0000001c0e057811 */ /* 0x000fe200078fd0ff */
[C---:B------:R-:W-:Y:S01]  /*18c0*/  IMAD R9, R6.reuse, UR4, RZ ;  /* 0x0000000406097c24 */ /* 0x040fe2000f8e02ff */
[----:B------:R-:W-:Y:S02]  /*18d0*/  ISETP.LT.AND P4, PT, R6, UR7, !P0 ;  /* 0x0000000706007c0c */ /* 0x000fe4000c781270 */
[-C--:B------:R-:W-:Y:S01]  /*18e0*/  IADD3 R6, P2, R7, R4.reuse, RZ ;  /* 0x0000000407067210 */ /* 0x080fe20007f5e0ff */
[C---:B------:R-:W-:Y:S01]  /*18f0*/  IMAD.IADD R5, R12.reuse, 0x1, R5 ;  /* 0x000000010c057824 */ /* 0x040fe200078e0205 */
[----:B------:R-:W-:Y:S02]  /*1900*/  IADD3 R10, P3, R9, R4, RZ ;  /* 0x00000004090a7210 */ /* 0x000fe40007f7e0ff */
[C-C-:B------:R-:W-:Y:S01]  /*1910*/  LOP3.LUT R20, R12.reuse, 0x18, R13.reuse, 0xfe, !PT ;  /* 0x000000180c147812 */ /* 0x140fe200078efe0d */
[----:B------:R-:W-:Y:S01]  /*1920*/  IMAD R17, R5, UR4, RZ ;  /* 0x0000000405117c24 */ /* 0x000fe2000f8e02ff */
[C-C-:B------:R-:W-:Y:S01]  /*1930*/  LOP3.LUT R22, R12.reuse, 0x14, R13.reuse, 0xfe, !PT ;  /* 0x000000140c167812 */ /* 0x140fe200078efe0d */
[----:B------:R-:W0:Y:S01]  /*1940*/  LDS.U16 R2, [R15+UR8] ;  /* 0x000000080f027984 */ /* 0x000e220008000400 */
[----:B------:R-:W-:-:S02]  /*1950*/  LOP3.LUT R24, R12, 0x10, R13, 0xfe, !PT ;  /* 0x000000100c187812 */ /* 0x000fc400078efe0d */
[----:B------:R-:W-:Y:S01]  /*1960*/  LOP3.LUT R12, R12, 0x8, R13, 0xfe, !PT ;  /* 0x000000080c0c7812 */ /* 0x000fe200078efe0d */
[----:B------:R-:W1:Y:S01]  /*1970*/  LDS.U16 R0, [R16+UR8] ;  /* 0x0000000810007984 */ /* 0x000e620008000400 */
[-C--:B------:R-:W-:Y:S01]  /*1980*/  LEA.HI.X.SX32 R7, R7, R3.reuse, 0x1, P2 ;  /* 0x0000000307077211 */ /* 0x080fe200010f0eff */
[----:B------:R-:W-:Y:S01]  /*1990*/  IMAD R13, R22, UR4, RZ ;  /* 0x00000004160d7c24 */ /* 0x000fe2000f8e02ff */
[----:B------:R-:W-:Y:S01]  /*19a0*/  LEA.HI.X.SX32 R11, R9, R3, 0x1, P3 ;  /* 0x00000003090b7211 */ /* 0x000fe200018f0eff */
[----:B------:R-:W-:Y:S01]  /*19b0*/  LDS.U16 R18, [R15+UR8+0x100] ;  /* 0x000100080f127984 */ /* 0x000fe20008000400 */
[----:B------:R-:W-:Y:S01]  /*19c0*/  IMAD R9, R8, UR4, RZ ;  /* 0x0000000408097c24 */ /* 0x000fe2000f8e02ff */
[C---:B------:R-:W-:Y:S01]  /*19d0*/  ISETP.LT.AND P5, PT, R12.reuse, UR7, !P0 ;  /* 0x000000070c007c0c */ /* 0x040fe2000c7a1270 */
[----:B------:R-:W-:Y:S01]  /*19e0*/  IMAD R12, R12, UR4, RZ ;  /* 0x000000040c0c7c24 */ /* 0x000fe2000f8e02ff */
[----:B------:R2:W3:Y:S04]  /*19f0*/  LDS.U16 R19, [R16+UR8+0x100] ;  /* 0x0001000810137984 */ /* 0x0004e80008000400 */
[----:B------:R-:W-:Y:S01]  /*1a00*/  IADD3 R14, P2, R12, R4, RZ ;  /* 0x000000040c0e7210 */ /* 0x000fe20007f5e0ff */
[----:B--2---:R-:W-:-:S03]  /*1a10*/  IMAD R16, R20, UR4, RZ ;  /* 0x0000000414107c24 */ /* 0x004fc6000f8e02ff */
[----:B------:R-:W-:Y:S02]  /*1a20*/  LEA.HI.X.SX32 R15, R12, R3, 0x1, P2 ;  /* 0x000000030c0f7211 */ /* 0x000fe400010f0eff */
[----:B------:R-:W-:Y:S02]  /*1a30*/  IADD3 R12, P2, R16, R4, RZ ;  /* 0x00000004100c7210 */ /* 0x000fe40007f5e0ff */
[----:B0-----:R-:W-:Y:S02]  /*1a40*/  PRMT R21, R2, 0x7770, RZ ;  /* 0x0000777002157816 */ /* 0x001fe400000000ff */
[----:B-1----:R-:W-:-:S03]  /*1a50*/  PRMT R23, R0, 0x7770, RZ ;  /* 0x0000777000177816 */ /* 0x002fc600000000ff */
[----:B------:R0:W-:Y:S01]  /*1a60*/  @P1 STG.E.U8 desc[UR12][R6.64], R21 ;  /* 0x0000001506001986 */ /* 0x0001e2000c10110c */
[----:B------:R-:W-:Y:S01]  /*1a70*/  ISETP.LT.AND P1, PT, R5, UR7, !P0 ;  /* 0x0000000705007c0c */ /* 0x000fe2000c721270 */
[----:B------:R-:W-:Y:S02]  /*1a80*/  IMAD R5, R24, UR4, RZ ;  /* 0x0000000418057c24 */ /* 0x000fe4000f8e02ff */
[----:B------:R1:W-:Y:S01]  /*1a90*/  @P4 STG.E.U8 desc[UR12][R10.64], R23 ;  /* 0x000000170a004986 */ /* 0x0003e2000c10110c */
[----:B------:R-:W-:Y:S02]  /*1aa0*/  ISETP.LT.AND P4, PT, R8, UR7, !P0 ;  /* 0x0000000708007c0c */ /* 0x000fe4000c781270 */
[----:B------:R-:W-:Y:S02]  /*1ab0*/  IADD3 R8, P3, R9, R4, RZ ;  /* 0x0000000409087210 */ /* 0x000fe40007f7e0ff */
[----:B---3--:R-:W-:Y:S02]  /*1ac0*/  PRMT R25, R19, 0x7770, RZ ;  /* 0x0000777013197816 */ /* 0x008fe400000000ff */
[----:B------:R-:W-:-:S02]  /*1ad0*/  LEA.HI.X.SX32 R9, R9, R3, 0x1, P3 ;  /* 0x0000000309097211 */ /* 0x000fc400018f0eff */
[-C--:B0-----:R-:W-:Y:S02]  /*1ae0*/  IADD3 R6, P3, R5, R4.reuse, RZ ;  /* 0x0000000405067210 */ /* 0x081fe40007f7e0ff */
[----:B------:R-:W-:Y:S02]  /*1af0*/  PRMT R21, R2, 0x7771, RZ ;  /* 0x0000777102157816 */ /* 0x000fe400000000ff */
[----:B-1----:R-:W-:Y:S02]  /*1b00*/  IADD3 R10, P6, R13, R4, RZ ;  /* 0x000000040d0a7210 */ /* 0x002fe40007fde0ff */
[-C--:B------:R-:W-:Y:S01]  /*1b10*/  LEA.HI.X.SX32 R7, R5, R3.reuse, 0x1, P3 ;  /* 0x0000000305077211 */ /* 0x080fe200018f0eff */
[----:B------:R0:W-:Y:S01]  /*1b20*/  @P5 STG.E.U8 desc[UR12][R14.64], R21 ;  /* 0x000000150e005986 */ /* 0x0001e2000c10110c */
[----:B------:R-:W-:Y:S02]  /*1b30*/  LEA.HI.X.SX32 R11, R13, R3, 0x1, P6 ;  /* 0x000000030d0b7211 */ /* 0x000fe400030f0eff */
[----:B------:R-:W-:-:S02]  /*1b40*/  ISETP.LT.AND P3, PT, R24, UR7, !P0 ;  /* 0x0000000718007c0c */ /* 0x000fc4000c761270 */
[-C--:B------:R-:W-:Y:S02]  /*1b50*/  LEA.HI.X.SX32 R13, R16, R3.reuse, 0x1, P2 ;  /* 0x00000003100d7211 */ /* 0x080fe400010f0eff */
[----:B------:R-:W-:Y:S02]  /*1b60*/  ISETP.LT.AND P2, PT, R22, UR7, !P0 ;  /* 0x0000000716007c0c */ /* 0x000fe4000c741270 */
[----:B------:R-:W-:Y:S02]  /*1b70*/  ISETP.LT.AND P0, PT, R20, UR7, !P0 ;  /* 0x0000000714007c0c */ /* 0x000fe4000c701270 */
[C---:B------:R-:W-:Y:S02]  /*1b80*/  IADD3 R4, P6, R17.reuse, R4, RZ ;  /* 0x0000000411047210 */ /* 0x040fe40007fde0ff */
[----:B------:R-:W-:Y:S02]  /*1b90*/  PRMT R23, R0, 0x7771, RZ ;  /* 0x0000777100177816 */ /* 0x000fe400000000ff */
[----:B------:R-:W-:-:S02]  /*1ba0*/  LEA.HI.X.SX32 R5, R17, R3, 0x1, P6 ;  /* 0x0000000311057211 */ /* 0x000fc400030f0eff */
[C---:B------:R-:W-:Y:S01]  /*1bb0*/  PRMT R3, R18.reuse, 0x7770, RZ ;  /* 0x0000777012037816 */ /* 0x040fe200000000ff */
[----:B------:R0:W-:Y:S01]  /*1bc0*/  @P4 STG.E.U8 desc[UR12][R8.64], R23 ;  /* 0x0000001708004986 */ /* 0x0001e2000c10110c */
[----:B------:R-:W-:-:S03]  /*1bd0*/  PRMT R17, R18, 0x7771, RZ ;  /* 0x0000777112117816 */ /* 0x000fc600000000ff */
[----:B------:R0:W-:Y:S04]  /*1be0*/  @P3 STG.E.U8 desc[UR12][R6.64], R3 ;  /* 0x0000000306003986 */ /* 0x0001e8000c10110c */
[----:B------:R0:W-:Y:S04]  /*1bf0*/  @P2 STG.E.U8 desc[UR12][R10.64], R25 ;  /* 0x000000190a002986 */ /* 0x0001e8000c10110c */
[----:B------:R0:W-:Y:S01]  /*1c00*/  @P0 STG.E.U8 desc[UR12][R12.64], R17 ;  /* 0x000000110c000986 */ /* 0x0001e2000c10110c */
[----:B------:R-:W-:Y:S05]  /*1c10*/  @!P1 EXIT ;  /* 0x000000000000994d */ /* 0x000fea0003800000 */
[----:B------:R-:W-:-:S05]  /*1c20*/  PRMT R19, R19, 0x7771, RZ ;  /* 0x0000777113137816 */ /* 0x000fca00000000ff */
[----:B------:R-:W-:Y:S01]  /*1c30*/  STG.E.U8 desc[UR12][R4.64], R19 ;  /* 0x0000001304007986 */ /* 0x000fe2000c10110c */
[----:B------:R-:W-:Y:S05]  /*1c40*/  EXIT ;  /* 0x000000000000794d */ /* 0x000fea0003800000 */
.L_x_3:
[----:B------:R-:W-:-:S00]  /*1c50*/  BRA `(.L_x_3) ;  /* 0xfffffffc00fc7947 */ /* 0x000fc0000383ffff */
[----:B------:R-:W-:-:S00]  /*1c60*/  NOP ;  /* 0x0000000000007918 */ /* 0x000fc00000000000 */
        /* <DEDUP_REMOVED lines=9> */
.L_x_4:


//--------------------- .nv.shared.matmul_kernel  --------------------------
	.section	.nv.shared.matmul_kernel,"aw",@nobits
	.sectionflags	@""
	.align	16
	.zero		1024


//--------------------- .nv.shared.reserved.0     --------------------------
	.section	.nv.shared.reserved.0,"aw",@nobits
	.weak		__nv_reservedSMEM_offset_0_alias
	.size		__nv_reservedSMEM_offset_0_alias, 0, 0
	.other		__nv_reservedSMEM_offset_0_alias,@"STO_CUDA_RESERVED_SHARED STV_DEFAULT"
__nv_reservedSMEM_offset_0_alias:
	.zero		0


//--------------------- .nv.constant0.matmul_kernel --------------------------
	.section	.nv.constant0.matmul_kernel,"a",@progbits
	.sectionflags	@""
	.align	4
.nv.constant0.matmul_kernel:
	.zero		608


//--------------------- SYMBOLS --------------------------

	.type		.nv.reservedSmem.offset0,@object
	.size		.nv.reservedSmem.offset0,0x4
